	.target	sm_100a

	.elftype	@"ET_EXEC"


//--------------------- .note.nv.tkinfo           --------------------------
	.section	.note.nv.tkinfo,"",@"SHT_NOTE"
	.sectionflags	@"SHF_NOTE_NV_TKINFO"
	.tkinfo
        /*0018*/ 	.word	0x00000002
        /*0030*/ 	.string	""
        /*0030*/ 	.string	"ptxas"
        /*0030*/ 	.string	"Cuda compilation tools, release 13.0, V13.0.88"
        /*0030*/ 	.string	"Build cuda_13.0.r13.0/compiler.36424714_0"
        /*0030*/ 	.string	"-arch sm_100a -m 64 "



//--------------------- .note.nv.cuinfo           --------------------------
	.section	.note.nv.cuinfo,"",@"SHT_NOTE"
	.sectionflags	@"SHF_NOTE_NV_CUINFO"
        /*0018*/ 	.short	0x0002
        /*001a*/ 	.short	0x0064
        /*001c*/ 	.short	0x0082
	.zero		2


//--------------------- .nv.info                  --------------------------
	.section	.nv.info,"",@"SHT_CUDA_INFO"
	.align	4


	//----- nvinfo : EIATTR_REGCOUNT
	.align		4
        /*0000*/ 	.byte	0x04, 0x2f
        /*0002*/ 	.short	(.L_19 - .L_18)
	.align		4
.L_18:
        /*0004*/ 	.word	index@(_ZN7cutlass13device_kernelINS_4gemm6kernel13GemmUniversalIN4cute5tupleIJiiiiEEENS1_10collective13CollectiveMmaINS1_35MainloopSm100TmaUmmaWarpSpecializedILi2ELi2ELi4ENS5_IJNS4_1CILi2EEESB_NSA_ILi1EEEEEEEENS5_IJNSA_ILi64EEENSA_ILi256EEESF_EEEfNS5_IJlSC_lEEEfSI_NS4_8TiledMMAINS4_8MMA_AtomIJNS4_17SM100_MMA_TF32_SSINS_10tfloat32_tESM_fLi64ELi256ELNS4_4UMMA5MajorE0ELSO_0ELNSN_7ScaleInE0ELSP_0EEEEEENS4_6LayoutINS5_IJSC_SC_SC_EEENS5_IJNSA_ILi0EEESU_SU_EEEEENS5_IJNS4_10UnderscoreESX_SX_EEEEENS4_23SM90_TMA_LOAD_MULTICASTENS4_14ComposedLayoutINS4_7SwizzleILi3ELi4ELi3EEENS4_18smem_ptr_flag_bitsILi32EEENSS_INS5_IJNSA_ILi8EEENSA_ILi32EEEEEENS5_IJS17_SC_EEEEEEEvNS4_8identityES10_S1B_vS1C_EENS_8epilogue10collective18CollectiveEpilogueINS1E_23Sm100TmaWarpSpecializedILi4ELi2ELi16ELb1ELb0EEEJSH_NS5_IJNSS_ISF_SC_EENSS_IS17_SC_EEEEEfSI_fSI_NS1E_6fusion15FusionCallbacksIS1I_NS1M_17LinearCombinationIffffLNS_15FloatRoundStyleE2EEESH_S1L_JEEENS4_5SM1004TMEM4LOAD26SM100_TMEM_LOAD_16dp128b8xENS4_13SM90_TMA_LOADES1B_NS4_17SM75_U32x4_LDSM_NENS4_14SM90_TMA_STOREES1B_NS4_17SM90_U32x4_STSM_NENS4_39AutoVectorizingCopyWithAssumedAlignmentILi128EEEEEEvvEEEEvNT_6ParamsE)
        /*0008*/ 	.word	0x00000060


	//----- nvinfo : EIATTR_FRAME_SIZE
	.align		4
.L_19:
        /*000c*/ 	.byte	0x04, 0x11
        /*000e*/ 	.short	(.L_21 - .L_20)
	.align		4
.L_20:
        /*0010*/ 	.word	index@($__internal_2_$__cuda_sm10x_tcgen05_guardrail_trap_unallocated_columns_being_dealloced)
        /*0014*/ 	.word	0x00000000


	//----- nvinfo : EIATTR_FRAME_SIZE
	.align		4
.L_21:
        /*0018*/ 	.byte	0x04, 0x11
        /*001a*/ 	.short	(.L_23 - .L_22)
	.align		4
.L_22:
        /*001c*/ 	.word	index@($__internal_1_$__cuda_sm10x_tcgen05_guardrail_trap_phase_invalid_during_alloc)
        /*0020*/ 	.word	0x00000000


	//----- nvinfo : EIATTR_FRAME_SIZE
	.align		4
.L_23:
        /*0024*/ 	.byte	0x04, 0x11
        /*0026*/ 	.short	(.L_25 - .L_24)
	.align		4
.L_24:
        /*0028*/ 	.word	index@($__internal_0_$__cuda_sm10x_tcgen05_guardrail_trap_col_being_dealloced_not_returned_by_alloc)
        /*002c*/ 	.word	0x00000000


	//----- nvinfo : EIATTR_FRAME_SIZE
	.align		4
.L_25:
        /*0030*/ 	.byte	0x04, 0x11
        /*0032*/ 	.short	(.L_27 - .L_26)
	.align		4
.L_26:
        /*0034*/ 	.word	index@(_ZN7cutlass13device_kernelINS_4gemm6kernel13GemmUniversalIN4cute5tupleIJiiiiEEENS1_10collective13CollectiveMmaINS1_35MainloopSm100TmaUmmaWarpSpecializedILi2ELi2ELi4ENS5_IJNS4_1CILi2EEESB_NSA_ILi1EEEEEEEENS5_IJNSA_ILi64EEENSA_ILi256EEESF_EEEfNS5_IJlSC_lEEEfSI_NS4_8TiledMMAINS4_8MMA_AtomIJNS4_17SM100_MMA_TF32_SSINS_10tfloat32_tESM_fLi64ELi256ELNS4_4UMMA5MajorE0ELSO_0ELNSN_7ScaleInE0ELSP_0EEEEEENS4_6LayoutINS5_IJSC_SC_SC_EEENS5_IJNSA_ILi0EEESU_SU_EEEEENS5_IJNS4_10UnderscoreESX_SX_EEEEENS4_23SM90_TMA_LOAD_MULTICASTENS4_14ComposedLayoutINS4_7SwizzleILi3ELi4ELi3EEENS4_18smem_ptr_flag_bitsILi32EEENSS_INS5_IJNSA_ILi8EEENSA_ILi32EEEEEENS5_IJS17_SC_EEEEEEEvNS4_8identityES10_S1B_vS1C_EENS_8epilogue10collective18CollectiveEpilogueINS1E_23Sm100TmaWarpSpecializedILi4ELi2ELi16ELb1ELb0EEEJSH_NS5_IJNSS_ISF_SC_EENSS_IS17_SC_EEEEEfSI_fSI_NS1E_6fusion15FusionCallbacksIS1I_NS1M_17LinearCombinationIffffLNS_15FloatRoundStyleE2EEESH_S1L_JEEENS4_5SM1004TMEM4LOAD26SM100_TMEM_LOAD_16dp128b8xENS4_13SM90_TMA_LOADES1B_NS4_17SM75_U32x4_LDSM_NENS4_14SM90_TMA_STOREES1B_NS4_17SM90_U32x4_STSM_NENS4_39AutoVectorizingCopyWithAssumedAlignmentILi128EEEEEEvvEEEEvNT_6ParamsE)
        /*0038*/ 	.word	0x00000000


	//----- nvinfo : EIATTR_MIN_STACK_SIZE
	.align		4
.L_27:
        /*003c*/ 	.byte	0x04, 0x12
        /*003e*/ 	.short	(.L_29 - .L_28)
	.align		4
.L_28:
        /*0040*/ 	.word	index@(_ZN7cutlass13device_kernelINS_4gemm6kernel13GemmUniversalIN4cute5tupleIJiiiiEEENS1_10collective13CollectiveMmaINS1_35MainloopSm100TmaUmmaWarpSpecializedILi2ELi2ELi4ENS5_IJNS4_1CILi2EEESB_NSA_ILi1EEEEEEEENS5_IJNSA_ILi64EEENSA_ILi256EEESF_EEEfNS5_IJlSC_lEEEfSI_NS4_8TiledMMAINS4_8MMA_AtomIJNS4_17SM100_MMA_TF32_SSINS_10tfloat32_tESM_fLi64ELi256ELNS4_4UMMA5MajorE0ELSO_0ELNSN_7ScaleInE0ELSP_0EEEEEENS4_6LayoutINS5_IJSC_SC_SC_EEENS5_IJNSA_ILi0EEESU_SU_EEEEENS5_IJNS4_10UnderscoreESX_SX_EEEEENS4_23SM90_TMA_LOAD_MULTICASTENS4_14ComposedLayoutINS4_7SwizzleILi3ELi4ELi3EEENS4_18smem_ptr_flag_bitsILi32EEENSS_INS5_IJNSA_ILi8EEENSA_ILi32EEEEEENS5_IJS17_SC_EEEEEEEvNS4_8identityES10_S1B_vS1C_EENS_8epilogue10collective18CollectiveEpilogueINS1E_23Sm100TmaWarpSpecializedILi4ELi2ELi16ELb1ELb0EEEJSH_NS5_IJNSS_ISF_SC_EENSS_IS17_SC_EEEEEfSI_fSI_NS1E_6fusion15FusionCallbacksIS1I_NS1M_17LinearCombinationIffffLNS_15FloatRoundStyleE2EEESH_S1L_JEEENS4_5SM1004TMEM4LOAD26SM100_TMEM_LOAD_16dp128b8xENS4_13SM90_TMA_LOADES1B_NS4_17SM75_U32x4_LDSM_NENS4_14SM90_TMA_STOREES1B_NS4_17SM90_U32x4_STSM_NENS4_39AutoVectorizingCopyWithAssumedAlignmentILi128EEEEEEvvEEEEvNT_6ParamsE)
        /*0044*/ 	.word	0x00000000
.L_29:


//--------------------- .nv.compat                --------------------------
	.section	.nv.compat,"",@"SHT_CUDA_COMPAT_INFO"
	.align	4
        /*0000*/ 	.byte	0x02, 0x09, 0x01, 0x00, 0x02, 0x02, 0x02, 0x00, 0x02, 0x05, 0x05, 0x00, 0x03, 0x07, 0x01, 0x01
        /*0010*/ 	.byte	0x02, 0x03, 0x01, 0x00, 0x02, 0x06, 0x01, 0x00, 0x04, 0x0b, 0x08, 0x00, 0x09, 0x00, 0x00, 0x00
        /*0020*/ 	.byte	0x00, 0x00, 0x00, 0x00


//--------------------- .nv.info._ZN7cutlass13device_kernelINS_4gemm6kernel13GemmUniversalIN4cute5tupleIJiiiiEEENS1_10collective13CollectiveMmaINS1_35MainloopSm100TmaUmmaWarpSpecializedILi2ELi2ELi4ENS5_IJNS4_1CILi2EEESB_NSA_ILi1EEEEEEEENS5_IJNSA_ILi64EEENSA_ILi256EEESF_EEEfNS5_IJlSC_lEEEfSI_NS4_8TiledMMAINS4_8MMA_AtomIJNS4_17SM100_MMA_TF32_SSINS_10tfloat32_tESM_fLi64ELi256ELNS4_4UMMA5MajorE0ELSO_0ELNSN_7ScaleInE0ELSP_0EEEEEENS4_6LayoutINS5_IJSC_SC_SC_EEENS5_IJNSA_ILi0EEESU_SU_EEEEENS5_IJNS4_10UnderscoreESX_SX_EEEEENS4_23SM90_TMA_LOAD_MULTICASTENS4_14ComposedLayoutINS4_7SwizzleILi3ELi4ELi3EEENS4_18smem_ptr_flag_bitsILi32EEENSS_INS5_IJNSA_ILi8EEENSA_ILi32EEEEEENS5_IJS17_SC_EEEEEEEvNS4_8identityES10_S1B_vS1C_EENS_8epilogue10collective18CollectiveEpilogueINS1E_23Sm100TmaWarpSpecializedILi4ELi2ELi16ELb1ELb0EEEJSH_NS5_IJNSS_ISF_SC_EENSS_IS17_SC_EEEEEfSI_fSI_NS1E_6fusion15FusionCallbacksIS1I_NS1M_17LinearCombinationIffffLNS_15FloatRoundStyleE2EEESH_S1L_JEEENS4_5SM1004TMEM4LOAD26SM100_TMEM_LOAD_16dp128b8xENS4_13SM90_TMA_LOADES1B_NS4_17SM75_U32x4_LDSM_NENS4_14SM90_TMA_STOREES1B_NS4_17SM90_U32x4_STSM_NENS4_39AutoVectorizingCopyWithAssumedAlignmentILi128EEEEEEvvEEEEvNT_6ParamsE --------------------------
	.section	.nv.info._ZN7cutlass13device_kernelINS_4gemm6kernel13GemmUniversalIN4cute5tupleIJiiiiEEENS1_10collective13CollectiveMmaINS1_35MainloopSm100TmaUmmaWarpSpecializedILi2ELi2ELi4ENS5_IJNS4_1CILi2EEESB_NSA_ILi1EEEEEEEENS5_IJNSA_ILi64EEENSA_ILi256EEESF_EEEfNS5_IJlSC_lEEEfSI_NS4_8TiledMMAINS4_8MMA_AtomIJNS4_17SM100_MMA_TF32_SSINS_10tfloat32_tESM_fLi64ELi256ELNS4_4UMMA5MajorE0ELSO_0ELNSN_7ScaleInE0ELSP_0EEEEEENS4_6LayoutINS5_IJSC_SC_SC_EEENS5_IJNSA_ILi0EEESU_SU_EEEEENS5_IJNS4_10UnderscoreESX_SX_EEEEENS4_23SM90_TMA_LOAD_MULTICASTENS4_14ComposedLayoutINS4_7SwizzleILi3ELi4ELi3EEENS4_18smem_ptr_flag_bitsILi32EEENSS_INS5_IJNSA_ILi8EEENSA_ILi32EEEEEENS5_IJS17_SC_EEEEEEEvNS4_8identityES10_S1B_vS1C_EENS_8epilogue10collective18CollectiveEpilogueINS1E_23Sm100TmaWarpSpecializedILi4ELi2ELi16ELb1ELb0EEEJSH_NS5_IJNSS_ISF_SC_EENSS_IS17_SC_EEEEEfSI_fSI_NS1E_6fusion15FusionCallbacksIS1I_NS1M_17LinearCombinationIffffLNS_15FloatRoundStyleE2EEESH_S1L_JEEENS4_5SM1004TMEM4LOAD26SM100_TMEM_LOAD_16dp128b8xENS4_13SM90_TMA_LOADES1B_NS4_17SM75_U32x4_LDSM_NENS4_14SM90_TMA_STOREES1B_NS4_17SM90_U32x4_STSM_NENS4_39AutoVectorizingCopyWithAssumedAlignmentILi128EEEEEEvvEEEEvNT_6ParamsE,"",@"SHT_CUDA_INFO"
	.sectionflags	@""
	.align	4


	//----- nvinfo : EIATTR_CUDA_API_VERSION
	.align		4
        /*0000*/ 	.byte	0x04, 0x37
        /*0002*/ 	.short	(.L_31 - .L_30)
.L_30:
        /*0004*/ 	.word	0x00000082


	//----- nvinfo : EIATTR_KPARAM_INFO
	.align		4
.L_31:
        /*0008*/ 	.byte	0x04, 0x17
        /*000a*/ 	.short	(.L_33 - .L_32)
.L_32:
        /*000c*/ 	.word	0x00000000
        /*0010*/ 	.short	0x0000
        /*0012*/ 	.short	0x0000
        /*0014*/ 	.byte	0x00, 0xf0, 0x01, 0x20


	//----- nvinfo : EIATTR_AT_ENTRY_FRAGMENTS
	.align		4
.L_33:
        /*0018*/ 	.byte	0x04, 0x4f
        /*001a*/ 	.short	(.L_35 - .L_34)


	//   ....[0]....
.L_34:
        /*001c*/ 	.word	0x00000006


	//----- nvinfo : EIATTR_RESERVED_SMEM_USED
	.align		4
.L_35:
        /*0020*/ 	.byte	0x01, 0x41
	.zero		2


	//----- nvinfo : EIATTR_SPARSE_MMA_MASK
	.align		4
        /*0024*/ 	.byte	0x03, 0x50
        /*0026*/ 	.short	0x0000


	//----- nvinfo : EIATTR_TCGEN05_1CTA_USED
	.align		4
        /*0028*/ 	.byte	0x01, 0x51
	.zero		2


	//----- nvinfo : EIATTR_MAXREG_COUNT
	.align		4
        /*002c*/ 	.byte	0x03, 0x1b
        /*002e*/ 	.short	0x00ff


	//----- nvinfo : EIATTR_NUM_BARRIERS
	.align		4
        /*0030*/ 	.byte	0x02, 0x4c
        /*0032*/ 	.byte	0x07
	.zero		1


	//----- nvinfo : EIATTR_EXTERNS
	.align		4
        /*0034*/ 	.byte	0x04, 0x0f
        /*0036*/ 	.short	(.L_37 - .L_36)


	//   ....[0]....
	.align		4
.L_36:
        /*0038*/ 	.word	index@(__assertfail)


	//----- nvinfo : EIATTR_MERCURY_ISA_VERSION
	.align		4
.L_37:
        /*003c*/ 	.byte	0x03, 0x5f
        /*003e*/ 	.short	0x0101


	//----- nvinfo : EIATTR_INT_WARP_WIDE_INSTR_OFFSETS
	.align		4
        /*0040*/ 	.byte	0x04, 0x31
        /*0042*/ 	.short	(.L_39 - .L_38)


	//   ....[0]....
.L_38:
        /*0044*/ 	.word	0x00004110


	//   ....[1]....
        /*0048*/ 	.word	0x00004130


	//   ....[2]....
        /*004c*/ 	.word	0x00004160


	//   ....[3]....
        /*0050*/ 	.word	0x00004c90


	//   ....[4]....
        /*0054*/ 	.word	0x00004d00


	//   ....[5]....
        /*0058*/ 	.word	0x00004df0


	//   ....[6]....
        /*005c*/ 	.word	0x00004e70


	//   ....[7]....
        /*0060*/ 	.word	0x00004f60


	//   ....[8]....
        /*0064*/ 	.word	0x00004fe0


	//   ....[9]....
        /*0068*/ 	.word	0x000050e0


	//   ....[10]....
        /*006c*/ 	.word	0x00005170


	//   ....[11]....
        /*0070*/ 	.word	0x00005270


	//   ....[12]....
        /*0074*/ 	.word	0x000052f0


	//   ....[13]....
        /*0078*/ 	.word	0x000053f0


	//   ....[14]....
        /*007c*/ 	.word	0x00005470


	//   ....[15]....
        /*0080*/ 	.word	0x00005570


	//   ....[16]....
        /*0084*/ 	.word	0x000055f0


	//   ....[17]....
        /*0088*/ 	.word	0x000056e0


	//   ....[18]....
        /*008c*/ 	.word	0x00005770


	//----- nvinfo : EIATTR_COOP_GROUP_MASK_REGIDS
	.align		4
.L_39:
        /*0090*/ 	.byte	0x04, 0x29
        /*0092*/ 	.short	(.L_41 - .L_40)


	//   ....[0]....
.L_40:
        /*0094*/ 	.word	0xffffffff


	//   ....[1]....
        /*0098*/ 	.word	0xffffffff


	//   ....[2]....
        /*009c*/ 	.word	0xffffffff


	//   ....[3]....
        /*00a0*/ 	.word	0xffffffff


	//   ....[4]....
        /*00a4*/ 	.word	0xffffffff


	//   ....[5]....
        /*00a8*/ 	.word	0xffffffff


	//   ....[6]....
        /*00ac*/ 	.word	0xffffffff


	//   ....[7]....
        /*00b0*/ 	.word	0xffffffff


	//   ....[8]....
        /*00b4*/ 	.word	0xffffffff


	//   ....[9]....
        /*00b8*/ 	.word	0xffffffff


	//   ....[10]....
        /*00bc*/ 	.word	0xffffffff


	//   ....[11]....
        /*00c0*/ 	.word	0xffffffff


	//   ....[12]....
        /*00c4*/ 	.word	0xffffffff


	//   ....[13]....
        /*00c8*/ 	.word	0xffffffff


	//----- nvinfo : EIATTR_COOP_GROUP_INSTR_OFFSETS
	.align		4
.L_41:
        /*00cc*/ 	.byte	0x04, 0x28
        /*00ce*/ 	.short	(.L_43 - .L_42)


	//   ....[0]....
.L_42:
        /*00d0*/ 	.word	0x00000080


	//   ....[1]....
        /*00d4*/ 	.word	0x000004f0


	//   ....[2]....
        /*00d8*/ 	.word	0x00000660


	//   ....[3]....
        /*00dc*/ 	.word	0x00000800


	//   ....[4]....
        /*00e0*/ 	.word	0x00000900


	//   ....[5]....
        /*00e4*/ 	.word	0x00000a70


	//   ....[6]....
        /*00e8*/ 	.word	0x00000c10


	//   ....[7]....
        /*00ec*/ 	.word	0x00000dc0


	//   ....[8]....
        /*00f0*/ 	.word	0x000023a0


	//   ....[9]....
        /*00f4*/ 	.word	0x00003140


	//   ....[10]....
        /*00f8*/ 	.word	0x00003350


	//   ....[11]....
        /*00fc*/ 	.word	0x00003380


	//   ....[12]....
        /*0100*/ 	.word	0x00003ff0


	//   ....[13]....
        /*0104*/ 	.word	0x00004220


	//----- nvinfo : EIATTR_VRC_CTA_INIT_COUNT
	.align		4
.L_43:
        /*0108*/ 	.byte	0x02, 0x4a
        /*010a*/ 	.byte	0x80
	.zero		1


	//----- nvinfo : EIATTR_SYSCALL_OFFSETS
	.align		4
        /*010c*/ 	.byte	0x04, 0x46
        /*010e*/ 	.short	(.L_45 - .L_44)


	//   ....[0]....
.L_44:
        /*0110*/ 	.word	0x00006450


	//   ....[1]....
        /*0114*/ 	.word	0x00006540


	//   ....[2]....
        /*0118*/ 	.word	0x00006dd0


	//   ....[3]....
        /*011c*/ 	.word	0x00007590


	//   ....[4]....
        /*0120*/ 	.word	0x00007cf0


	//   ....[5]....
        /*0124*/ 	.word	0x000084a0


	//   ....[6]....
        /*0128*/ 	.word	0x00008c50


	//   ....[7]....
        /*012c*/ 	.word	0x00009430


	//   ....[8]....
        /*0130*/ 	.word	0x00009be0


	//   ....[9]....
        /*0134*/ 	.word	0x0000a340


	//----- nvinfo : EIATTR_MBARRIER_INSTR_OFFSETS
	.align		4
.L_45:
        /*0138*/ 	.byte	0x04, 0x39
        /*013a*/ 	.short	(.L_47 - .L_46)


	//   ....[0]....
.L_46:
        /*013c*/ 	.word	0x00000610
        /*0140*/ 	.word	0x000000ff
        /*0144*/ 	.word	0x00000000
        /*0148*/ 	.short	0x0100
        /*014a*/ 	.byte	0x04
	.zero		1


	//   ....[1]....
        /*014c*/ 	.word	0x00000620
        /*0150*/ 	.word	0x000000ff
        /*0154*/ 	.word	0x00000010
        /*0158*/ 	.short	0x0100
        /*015a*/ 	.byte	0x04
	.zero		1


	//   ....[2]....
        /*015c*/ 	.word	0x00000630
        /*0160*/ 	.word	0x000000ff
        /*0164*/ 	.word	0x00000008
        /*0168*/ 	.short	0x0100
        /*016a*/ 	.byte	0x04
	.zero		1


	//   ....[3]....
        /*016c*/ 	.word	0x00000640
        /*0170*/ 	.word	0x000000ff
        /*0174*/ 	.word	0x00000018
        /*0178*/ 	.short	0x0100
        /*017a*/ 	.byte	0x04
	.zero		1


	//   ....[4]....
        /*017c*/ 	.word	0x00000770
        /*0180*/ 	.word	0x000000ff
        /*0184*/ 	.word	0x00000020
        /*0188*/ 	.short	0x0100
        /*018a*/ 	.byte	0x04
	.zero		1


	//   ....[5]....
        /*018c*/ 	.word	0x00000780
        /*0190*/ 	.word	0x000000ff
        /*0194*/ 	.word	0x00000040
        /*0198*/ 	.short	0x0100
        /*019a*/ 	.byte	0x04
	.zero		1


	//   ....[6]....
        /*019c*/ 	.word	0x00000790
        /*01a0*/ 	.word	0x000000ff
        /*01a4*/ 	.word	0x00000028
        /*01a8*/ 	.short	0x0100
        /*01aa*/ 	.byte	0x04
	.zero		1


	//   ....[7]....
        /*01ac*/ 	.word	0x000007a0
        /*01b0*/ 	.word	0x000000ff
        /*01b4*/ 	.word	0x00000048
        /*01b8*/ 	.short	0x0100
        /*01ba*/ 	.byte	0x04
	.zero		1


	//   ....[8]....
        /*01bc*/ 	.word	0x000007b0
        /*01c0*/ 	.word	0x000000ff
        /*01c4*/ 	.word	0x00000030
        /*01c8*/ 	.short	0x0100
        /*01ca*/ 	.byte	0x04
	.zero		1


	//   ....[9]....
        /*01cc*/ 	.word	0x000007c0
        /*01d0*/ 	.word	0x000000ff
        /*01d4*/ 	.word	0x00000050
        /*01d8*/ 	.short	0x0100
        /*01da*/ 	.byte	0x04
	.zero		1


	//   ....[10]....
        /*01dc*/ 	.word	0x000007d0
        /*01e0*/ 	.word	0x000000ff
        /*01e4*/ 	.word	0x00000038
        /*01e8*/ 	.short	0x0100
        /*01ea*/ 	.byte	0x04
	.zero		1


	//   ....[11]....
        /*01ec*/ 	.word	0x000007e0
        /*01f0*/ 	.word	0x000000ff
        /*01f4*/ 	.word	0x00000058
        /*01f8*/ 	.short	0x0100
        /*01fa*/ 	.byte	0x04
	.zero		1


	//   ....[12]....
        /*01fc*/ 	.word	0x000008d0
        /*0200*/ 	.word	0x000000ff
        /*0204*/ 	.word	0x00000060
        /*0208*/ 	.short	0x0100
        /*020a*/ 	.byte	0x06
	.zero		1


	//   ....[13]....
        /*020c*/ 	.word	0x000008e0
        /*0210*/ 	.word	0x000000ff
        /*0214*/ 	.word	0x00000068
        /*0218*/ 	.short	0x0100
        /*021a*/ 	.byte	0x06
	.zero		1


	//   ....[14]....
        /*021c*/ 	.word	0x00000a20
        /*0220*/ 	.word	0x000000ff
        /*0224*/ 	.word	0x00000070
        /*0228*/ 	.short	0x0100
        /*022a*/ 	.byte	0x06
	.zero		1


	//   ....[15]....
        /*022c*/ 	.word	0x00000a30
        /*0230*/ 	.word	0x000000ff
        /*0234*/ 	.word	0x00000080
        /*0238*/ 	.short	0x0100
        /*023a*/ 	.byte	0x06
	.zero		1


	//   ....[16]....
        /*023c*/ 	.word	0x00000a40
        /*0240*/ 	.word	0x000000ff
        /*0244*/ 	.word	0x00000078
        /*0248*/ 	.short	0x0100
        /*024a*/ 	.byte	0x06
	.zero		1


	//   ....[17]....
        /*024c*/ 	.word	0x00000a50
        /*0250*/ 	.word	0x000000ff
        /*0254*/ 	.word	0x00000088
        /*0258*/ 	.short	0x0100
        /*025a*/ 	.byte	0x06
	.zero		1


	//   ....[18]....
        /*025c*/ 	.word	0x00000b80
        /*0260*/ 	.word	0x000000ff
        /*0264*/ 	.word	0x00000090
        /*0268*/ 	.short	0x0100
        /*026a*/ 	.byte	0x04
	.zero		1


	//   ....[19]....
        /*026c*/ 	.word	0x00000b90
        /*0270*/ 	.word	0x000000ff
        /*0274*/ 	.word	0x000000b0
        /*0278*/ 	.short	0x0100
        /*027a*/ 	.byte	0x04
	.zero		1


	//   ....[20]....
        /*027c*/ 	.word	0x00000ba0
        /*0280*/ 	.word	0x000000ff
        /*0284*/ 	.word	0x00000098
        /*0288*/ 	.short	0x0100
        /*028a*/ 	.byte	0x04
	.zero		1


	//   ....[21]....
        /*028c*/ 	.word	0x00000bb0
        /*0290*/ 	.word	0x000000ff
        /*0294*/ 	.word	0x000000b8
        /*0298*/ 	.short	0x0100
        /*029a*/ 	.byte	0x04
	.zero		1


	//   ....[22]....
        /*029c*/ 	.word	0x00000bc0
        /*02a0*/ 	.word	0x000000ff
        /*02a4*/ 	.word	0x000000a0
        /*02a8*/ 	.short	0x0100
        /*02aa*/ 	.byte	0x04
	.zero		1


	//   ....[23]....
        /*02ac*/ 	.word	0x00000bd0
        /*02b0*/ 	.word	0x000000ff
        /*02b4*/ 	.word	0x000000c0
        /*02b8*/ 	.short	0x0100
        /*02ba*/ 	.byte	0x04
	.zero		1


	//   ....[24]....
        /*02bc*/ 	.word	0x00000be0
        /*02c0*/ 	.word	0x000000ff
        /*02c4*/ 	.word	0x000000a8
        /*02c8*/ 	.short	0x0100
        /*02ca*/ 	.byte	0x04
	.zero		1


	//   ....[25]....
        /*02cc*/ 	.word	0x00000bf0
        /*02d0*/ 	.word	0x000000ff
        /*02d4*/ 	.word	0x000000c8
        /*02d8*/ 	.short	0x0100
        /*02da*/ 	.byte	0x04
	.zero		1


	//   ....[26]....
        /*02dc*/ 	.word	0x00000ce0
        /*02e0*/ 	.word	0x000000ff
        /*02e4*/ 	.word	0x000000d0
        /*02e8*/ 	.short	0x0100
        /*02ea*/ 	.byte	0x04
	.zero		1


	//   ....[27]....
        /*02ec*/ 	.word	0x00000cf0
        /*02f0*/ 	.word	0x000000ff
        /*02f4*/ 	.word	0x000000e0
        /*02f8*/ 	.short	0x0100
        /*02fa*/ 	.byte	0x04
	.zero		1


	//   ....[28]....
        /*02fc*/ 	.word	0x00000d00
        /*0300*/ 	.word	0x000000ff
        /*0304*/ 	.word	0x000000d8
        /*0308*/ 	.short	0x0100
        /*030a*/ 	.byte	0x04
	.zero		1


	//   ....[29]....
        /*030c*/ 	.word	0x00000d10
        /*0310*/ 	.word	0x000000ff
        /*0314*/ 	.word	0x000000e8
        /*0318*/ 	.short	0x0100
        /*031a*/ 	.byte	0x04
	.zero		1


	//   ....[30]....
        /*031c*/ 	.word	0x000019b0
        /*0320*/ 	.word	0x00000003
        /*0324*/ 	.word	0x000000e0
        /*0328*/ 	.short	0x010a
        /*032a*/ 	.byte	0xff
	.zero		1


	//   ....[31]....
        /*032c*/ 	.word	0x000019e0
        /*0330*/ 	.word	0x00000003
        /*0334*/ 	.word	0x000000d0
        /*0338*/ 	.short	0x0101
        /*033a*/ 	.byte	0xff
	.zero		1


	//   ....[32]....
        /*033c*/ 	.word	0x00001ac0
        /*0340*/ 	.word	0x000000ff
        /*0344*/ 	.word	0x00000010
        /*0348*/ 	.short	0x010a
        /*034a*/ 	.byte	0x04
	.zero		1


	//   ....[33]....
        /*034c*/ 	.word	0x00001b40
        /*0350*/ 	.word	0x000000ff
        /*0354*/ 	.word	0x00000010
        /*0358*/ 	.short	0x010a
        /*035a*/ 	.byte	0x21
	.zero		1


	//   ....[34]....
        /*035c*/ 	.word	0x00001c80
        /*0360*/ 	.word	0x000000ff
        /*0364*/ 	.word	0x00000010
        /*0368*/ 	.short	0x010a
        /*036a*/ 	.byte	0x04
	.zero		1


	//   ....[35]....
        /*036c*/ 	.word	0x00001f30
        /*0370*/ 	.word	0x000000ff
        /*0374*/ 	.word	0x00000068
        /*0378*/ 	.short	0x0101
        /*037a*/ 	.byte	0x15
	.zero		1


	//   ....[36]....
        /*037c*/ 	.word	0x00001f50
        /*0380*/ 	.word	0x000000ff
        /*0384*/ 	.word	0x00000010
        /*0388*/ 	.short	0x010a
        /*038a*/ 	.byte	0x04
	.zero		1


	//   ....[37]....
        /*038c*/ 	.word	0x00001fd0
        /*0390*/ 	.word	0x000000ff
        /*0394*/ 	.word	0x00000010
        /*0398*/ 	.short	0x010a
        /*039a*/ 	.byte	0x21
	.zero		1


	//   ....[38]....
        /*039c*/ 	.word	0x00002110
        /*03a0*/ 	.word	0x000000ff
        /*03a4*/ 	.word	0x00000010
        /*03a8*/ 	.short	0x010a
        /*03aa*/ 	.byte	0x04
	.zero		1


	//   ....[39]....
        /*03ac*/ 	.word	0x000023d0
        /*03b0*/ 	.word	0x00000003
        /*03b4*/ 	.word	0x00000070
        /*03b8*/ 	.short	0x010a
        /*03ba*/ 	.byte	0xff
	.zero		1


	//   ....[40]....
        /*03bc*/ 	.word	0x00002520
        /*03c0*/ 	.word	0x00000000
        /*03c4*/ 	.word	0x00000000
        /*03c8*/ 	.short	0x0101
        /*03ca*/ 	.byte	0xff
	.zero		1


	//   ....[41]....
        /*03cc*/ 	.word	0x00002ae0
        /*03d0*/ 	.word	0x000000ff
        /*03d4*/ 	.word	0x00000000
        /*03d8*/ 	.short	0x010a
        /*03da*/ 	.byte	0x04
	.zero		1


	//   ....[42]....
        /*03dc*/ 	.word	0x00002b80
        /*03e0*/ 	.word	0x00000000
        /*03e4*/ 	.word	0x00000000
        /*03e8*/ 	.short	0x010a
        /*03ea*/ 	.byte	0xff
	.zero		1


	//   ....[43]....
        /*03ec*/ 	.word	0x00002ca0
        /*03f0*/ 	.word	0x00000002
        /*03f4*/ 	.word	0x000000d0
        /*03f8*/ 	.short	0x010a
        /*03fa*/ 	.byte	0xff
	.zero		1


	//   ....[44]....
        /*03fc*/ 	.word	0x00002d00
        /*0400*/ 	.word	0x00000004
        /*0404*/ 	.word	0x00000000
        /*0408*/ 	.short	0x0101
        /*040a*/ 	.byte	0xff
	.zero		1


	//   ....[45]....
        /*040c*/ 	.word	0x00002d20
        /*0410*/ 	.word	0x000000ff
        /*0414*/ 	.word	0x00000080
        /*0418*/ 	.short	0x010a
        /*041a*/ 	.byte	0x04
	.zero		1


	//   ....[46]....
        /*041c*/ 	.word	0x00002e40
        /*0420*/ 	.word	0x00000002
        /*0424*/ 	.word	0x00000070
        /*0428*/ 	.short	0x010a
        /*042a*/ 	.byte	0xff
	.zero		1


	//   ....[47]....
        /*042c*/ 	.word	0x00002f50
        /*0430*/ 	.word	0x00000002
        /*0434*/ 	.word	0x00000000
        /*0438*/ 	.short	0x0101
        /*043a*/ 	.byte	0xff
	.zero		1


	//   ....[48]....
        /*043c*/ 	.word	0x00002fe0
        /*0440*/ 	.word	0x000000ff
        /*0444*/ 	.word	0x00000080
        /*0448*/ 	.short	0x0106
        /*044a*/ 	.byte	0x04
	.zero		1


	//   ....[49]....
        /*044c*/ 	.word	0x00003000
        /*0450*/ 	.word	0x000000ff
        /*0454*/ 	.word	0x00000080
        /*0458*/ 	.short	0x010a
        /*045a*/ 	.byte	0x04
	.zero		1


	//   ....[50]....
        /*045c*/ 	.word	0x00003090
        /*0460*/ 	.word	0x000000ff
        /*0464*/ 	.word	0x00000080
        /*0468*/ 	.short	0x0106
        /*046a*/ 	.byte	0x07
	.zero		1


	//   ....[51]....
        /*046c*/ 	.word	0x000030d0
        /*0470*/ 	.word	0x00000000
        /*0474*/ 	.word	0x00000080
        /*0478*/ 	.short	0x010a
        /*047a*/ 	.byte	0xff
	.zero		1


	//   ....[52]....
        /*047c*/ 	.word	0x000036a0
        /*0480*/ 	.word	0x00000000
        /*0484*/ 	.word	0x00000070
        /*0488*/ 	.short	0x010a
        /*048a*/ 	.byte	0xff
	.zero		1


	//   ....[53]....
        /*048c*/ 	.word	0x000037a0
        /*0490*/ 	.word	0x00000003
        /*0494*/ 	.word	0x00000000
        /*0498*/ 	.short	0x0101
        /*049a*/ 	.byte	0xff
	.zero		1


	//   ....[54]....
        /*049c*/ 	.word	0x000037b0
        /*04a0*/ 	.word	0x000000ff
        /*04a4*/ 	.word	0x00000000
        /*04a8*/ 	.short	0x010a
        /*04aa*/ 	.byte	0x04
	.zero		1


	//   ....[55]....
        /*04ac*/ 	.word	0x00003830
        /*04b0*/ 	.word	0x000000ff
        /*04b4*/ 	.word	0x000000b0
        /*04b8*/ 	.short	0x010a
        /*04ba*/ 	.byte	0x2e
	.zero		1


	//   ....[56]....
        /*04bc*/ 	.word	0x00003910
        /*04c0*/ 	.word	0x000000ff
        /*04c4*/ 	.word	0x00000000
        /*04c8*/ 	.short	0x010a
        /*04ca*/ 	.byte	0x07
	.zero		1


	//   ....[57]....
        /*04cc*/ 	.word	0x00003a50
        /*04d0*/ 	.word	0x000000ff
        /*04d4*/ 	.word	0x00000000
        /*04d8*/ 	.short	0x010a
        /*04da*/ 	.byte	0x04
	.zero		1


	//   ....[58]....
        /*04dc*/ 	.word	0x00003e20
        /*04e0*/ 	.word	0x000000ff
        /*04e4*/ 	.word	0x00000000
        /*04e8*/ 	.short	0x010a
        /*04ea*/ 	.byte	0x04
	.zero		1


	//   ....[59]....
        /*04ec*/ 	.word	0x00003eb0
        /*04f0*/ 	.word	0x000000ff
        /*04f4*/ 	.word	0x00000000
        /*04f8*/ 	.short	0x010a
        /*04fa*/ 	.byte	0x05
	.zero		1


	//   ....[60]....
        /*04fc*/ 	.word	0x00003f40
        /*0500*/ 	.word	0x000000ff
        /*0504*/ 	.word	0x00000000
        /*0508*/ 	.short	0x010a
        /*050a*/ 	.byte	0x05
	.zero		1


	//   ....[61]....
        /*050c*/ 	.word	0x00003fd0
        /*0510*/ 	.word	0x000000ff
        /*0514*/ 	.word	0x00000000
        /*0518*/ 	.short	0x010a
        /*051a*/ 	.byte	0x04
	.zero		1


	//   ....[62]....
        /*051c*/ 	.word	0x00004480
        /*0520*/ 	.word	0x0000000c
        /*0524*/ 	.word	0x00000070
        /*0528*/ 	.short	0x010a
        /*052a*/ 	.byte	0xff
	.zero		1


	//   ....[63]....
        /*052c*/ 	.word	0x000045f0
        /*0530*/ 	.word	0x00000000
        /*0534*/ 	.word	0x00000000
        /*0538*/ 	.short	0x0101
        /*053a*/ 	.byte	0xff
	.zero		1


	//   ....[64]....
        /*053c*/ 	.word	0x00004a90
        /*0540*/ 	.word	0x000000ff
        /*0544*/ 	.word	0x00000068
        /*0548*/ 	.short	0x010a
        /*054a*/ 	.byte	0x15
	.zero		1


	//   ....[65]....
        /*054c*/ 	.word	0x00004c10
        /*0550*/ 	.word	0x000000ff
        /*0554*/ 	.word	0x00000040
        /*0558*/ 	.short	0x010a
        /*055a*/ 	.byte	0x15
	.zero		1


	//   ....[66]....
        /*055c*/ 	.word	0x00004d90
        /*0560*/ 	.word	0x000000ff
        /*0564*/ 	.word	0x00000020
        /*0568*/ 	.short	0x010b
        /*056a*/ 	.byte	0x15
	.zero		1


	//   ....[67]....
        /*056c*/ 	.word	0x00004da0
        /*0570*/ 	.word	0x000000ff
        /*0574*/ 	.word	0x00000000
        /*0578*/ 	.short	0x0101
        /*057a*/ 	.byte	0x06
	.zero		1


	//   ....[68]....
        /*057c*/ 	.word	0x00004dc0
        /*0580*/ 	.word	0x000000ff
        /*0584*/ 	.word	0x00000048
        /*0588*/ 	.short	0x010a
        /*058a*/ 	.byte	0x15
	.zero		1


	//   ....[69]....
        /*058c*/ 	.word	0x00004f00
        /*0590*/ 	.word	0x000000ff
        /*0594*/ 	.word	0x00000028
        /*0598*/ 	.short	0x010b
        /*059a*/ 	.byte	0x15
	.zero		1


	//   ....[70]....
        /*059c*/ 	.word	0x00004f10
        /*05a0*/ 	.word	0x000000ff
        /*05a4*/ 	.word	0x00000000
        /*05a8*/ 	.short	0x0101
        /*05aa*/ 	.byte	0x07
	.zero		1


	//   ....[71]....
        /*05ac*/ 	.word	0x00004f30
        /*05b0*/ 	.word	0x000000ff
        /*05b4*/ 	.word	0x00000050
        /*05b8*/ 	.short	0x010a
        /*05ba*/ 	.byte	0x15
	.zero		1


	//   ....[72]....
        /*05bc*/ 	.word	0x00005080
        /*05c0*/ 	.word	0x000000ff
        /*05c4*/ 	.word	0x00000030
        /*05c8*/ 	.short	0x010b
        /*05ca*/ 	.byte	0x15
	.zero		1


	//   ....[73]....
        /*05cc*/ 	.word	0x00005090
        /*05d0*/ 	.word	0x000000ff
        /*05d4*/ 	.word	0x00000000
        /*05d8*/ 	.short	0x0101
        /*05da*/ 	.byte	0x1d
	.zero		1


	//   ....[74]....
        /*05dc*/ 	.word	0x000050b0
        /*05e0*/ 	.word	0x000000ff
        /*05e4*/ 	.word	0x00000058
        /*05e8*/ 	.short	0x010a
        /*05ea*/ 	.byte	0x15
	.zero		1


	//   ....[75]....
        /*05ec*/ 	.word	0x00005220
        /*05f0*/ 	.word	0x000000ff
        /*05f4*/ 	.word	0x00000038
        /*05f8*/ 	.short	0x010b
        /*05fa*/ 	.byte	0x15
	.zero		1


	//   ....[76]....
        /*05fc*/ 	.word	0x00005230
        /*0600*/ 	.word	0x000000ff
        /*0604*/ 	.word	0x00000000
        /*0608*/ 	.short	0x0101
        /*060a*/ 	.byte	0x18
	.zero		1


	//   ....[77]....
        /*060c*/ 	.word	0x00005240
        /*0610*/ 	.word	0x000000ff
        /*0614*/ 	.word	0x00000040
        /*0618*/ 	.short	0x010a
        /*061a*/ 	.byte	0x15
	.zero		1


	//   ....[78]....
        /*061c*/ 	.word	0x000053a0
        /*0620*/ 	.word	0x000000ff
        /*0624*/ 	.word	0x00000020
        /*0628*/ 	.short	0x010b
        /*062a*/ 	.byte	0x15
	.zero		1


	//   ....[79]....
        /*062c*/ 	.word	0x000053b0
        /*0630*/ 	.word	0x000000ff
        /*0634*/ 	.word	0x00000000
        /*0638*/ 	.short	0x0101
        /*063a*/ 	.byte	0x06
	.zero		1


	//   ....[80]....
        /*063c*/ 	.word	0x000053c0
        /*0640*/ 	.word	0x000000ff
        /*0644*/ 	.word	0x00000048
        /*0648*/ 	.short	0x010a
        /*064a*/ 	.byte	0x15
	.zero		1


	//   ....[81]....
        /*064c*/ 	.word	0x00005520
        /*0650*/ 	.word	0x000000ff
        /*0654*/ 	.word	0x00000028
        /*0658*/ 	.short	0x010b
        /*065a*/ 	.byte	0x15
	.zero		1


	//   ....[82]....
        /*065c*/ 	.word	0x00005530
        /*0660*/ 	.word	0x000000ff
        /*0664*/ 	.word	0x00000000
        /*0668*/ 	.short	0x0101
        /*066a*/ 	.byte	0x07
	.zero		1


	//   ....[83]....
        /*066c*/ 	.word	0x00005540
        /*0670*/ 	.word	0x000000ff
        /*0674*/ 	.word	0x00000050
        /*0678*/ 	.short	0x010a
        /*067a*/ 	.byte	0x15
	.zero		1


	//   ....[84]....
        /*067c*/ 	.word	0x00005690
        /*0680*/ 	.word	0x000000ff
        /*0684*/ 	.word	0x00000030
        /*0688*/ 	.short	0x010b
        /*068a*/ 	.byte	0x15
	.zero		1


	//   ....[85]....
        /*068c*/ 	.word	0x000056a0
        /*0690*/ 	.word	0x000000ff
        /*0694*/ 	.word	0x00000000
        /*0698*/ 	.short	0x0101
        /*069a*/ 	.byte	0x1d
	.zero		1


	//   ....[86]....
        /*069c*/ 	.word	0x000056b0
        /*06a0*/ 	.word	0x000000ff
        /*06a4*/ 	.word	0x00000058
        /*06a8*/ 	.short	0x010a
        /*06aa*/ 	.byte	0x15
	.zero		1


	//   ....[87]....
        /*06ac*/ 	.word	0x000058a0
        /*06b0*/ 	.word	0x000000ff
        /*06b4*/ 	.word	0x00000038
        /*06b8*/ 	.short	0x010b
        /*06ba*/ 	.byte	0x15
	.zero		1


	//   ....[88]....
        /*06bc*/ 	.word	0x000058b0
        /*06c0*/ 	.word	0x000000ff
        /*06c4*/ 	.word	0x00000000
        /*06c8*/ 	.short	0x0101
        /*06ca*/ 	.byte	0x18
	.zero		1


	//   ....[89]....
        /*06cc*/ 	.word	0x000058d0
        /*06d0*/ 	.word	0x000000ff
        /*06d4*/ 	.word	0x00000040
        /*06d8*/ 	.short	0x010a
        /*06da*/ 	.byte	0x15
	.zero		1


	//   ....[90]....
        /*06dc*/ 	.word	0x000058f0
        /*06e0*/ 	.word	0x000000ff
        /*06e4*/ 	.word	0x00000048
        /*06e8*/ 	.short	0x010a
        /*06ea*/ 	.byte	0x15
	.zero		1


	//   ....[91]....
        /*06ec*/ 	.word	0x00005910
        /*06f0*/ 	.word	0x000000ff
        /*06f4*/ 	.word	0x00000050
        /*06f8*/ 	.short	0x010a
        /*06fa*/ 	.byte	0x15
	.zero		1


	//   ....[92]....
        /*06fc*/ 	.word	0x00005960
        /*0700*/ 	.word	0x00000002
        /*0704*/ 	.word	0x00000058
        /*0708*/ 	.short	0x010a
        /*070a*/ 	.byte	0xff
	.zero		1


	//   ....[93]....
        /*070c*/ 	.word	0x00005cc0
        /*0710*/ 	.word	0x00000000
        /*0714*/ 	.word	0x00000070
        /*0718*/ 	.short	0x010a
        /*071a*/ 	.byte	0xff
	.zero		1


	//   ....[94]....
        /*071c*/ 	.word	0x00005d90
        /*0720*/ 	.word	0x00000000
        /*0724*/ 	.word	0x00000000
        /*0728*/ 	.short	0x0101
        /*072a*/ 	.byte	0xff
	.zero		1


	//   ....[95]....
        /*072c*/ 	.word	0x00006a30
        /*0730*/ 	.word	0x000000ff
        /*0734*/ 	.word	0x00000020
        /*0738*/ 	.short	0x010a
        /*073a*/ 	.byte	0x2b
	.zero		1


	//   ....[96]....
        /*073c*/ 	.word	0x00006a90
        /*0740*/ 	.word	0x00000056
        /*0744*/ 	.word	0x00000090
        /*0748*/ 	.short	0x010a
        /*074a*/ 	.byte	0xff
	.zero		1


	//   ....[97]....
        /*074c*/ 	.word	0x00006bb0
        /*0750*/ 	.word	0x000000ff
        /*0754*/ 	.word	0x00000020
        /*0758*/ 	.short	0x010a
        /*075a*/ 	.byte	0x2b
	.zero		1


	//   ....[98]....
        /*075c*/ 	.word	0x00006cb0
        /*0760*/ 	.word	0x00000056
        /*0764*/ 	.word	0x00000090
        /*0768*/ 	.short	0x010a
        /*076a*/ 	.byte	0xff
	.zero		1


	//   ....[99]....
        /*076c*/ 	.word	0x000072b0
        /*0770*/ 	.word	0x00000000
        /*0774*/ 	.word	0x00000000
        /*0778*/ 	.short	0x0101
        /*077a*/ 	.byte	0xff
	.zero		1


	//   ....[100]....
        /*077c*/ 	.word	0x000072c0
        /*0780*/ 	.word	0x00000003
        /*0784*/ 	.word	0x00000020
        /*0788*/ 	.short	0x010a
        /*078a*/ 	.byte	0xff
	.zero		1


	//   ....[101]....
        /*078c*/ 	.word	0x00007390
        /*0790*/ 	.word	0x00000003
        /*0794*/ 	.word	0x00000020
        /*0798*/ 	.short	0x010a
        /*079a*/ 	.byte	0xff
	.zero		1


	//   ....[102]....
        /*079c*/ 	.word	0x00007a10
        /*07a0*/ 	.word	0x00000014
        /*07a4*/ 	.word	0x00000000
        /*07a8*/ 	.short	0x0101
        /*07aa*/ 	.byte	0xff
	.zero		1


	//   ....[103]....
        /*07ac*/ 	.word	0x00007a30
        /*07b0*/ 	.word	0x00000015
        /*07b4*/ 	.word	0x00000020
        /*07b8*/ 	.short	0x010a
        /*07ba*/ 	.byte	0xff
	.zero		1


	//   ....[104]....
        /*07bc*/ 	.word	0x00007af0
        /*07c0*/ 	.word	0x00000015
        /*07c4*/ 	.word	0x00000020
        /*07c8*/ 	.short	0x010a
        /*07ca*/ 	.byte	0xff
	.zero		1


	//   ....[105]....
        /*07cc*/ 	.word	0x00008180
        /*07d0*/ 	.word	0x00000014
        /*07d4*/ 	.word	0x00000000
        /*07d8*/ 	.short	0x0101
        /*07da*/ 	.byte	0xff
	.zero		1


	//   ....[106]....
        /*07dc*/ 	.word	0x000081a0
        /*07e0*/ 	.word	0x00000015
        /*07e4*/ 	.word	0x00000020
        /*07e8*/ 	.short	0x010a
        /*07ea*/ 	.byte	0xff
	.zero		1


	//   ....[107]....
        /*07ec*/ 	.word	0x00008260
        /*07f0*/ 	.word	0x00000015
        /*07f4*/ 	.word	0x00000020
        /*07f8*/ 	.short	0x010a
        /*07fa*/ 	.byte	0xff
	.zero		1


	//   ....[108]....
        /*07fc*/ 	.word	0x00008920
        /*0800*/ 	.word	0x00000014
        /*0804*/ 	.word	0x00000000
        /*0808*/ 	.short	0x0101
        /*080a*/ 	.byte	0xff
	.zero		1


	//   ....[109]....
        /*080c*/ 	.word	0x00008940
        /*0810*/ 	.word	0x00000015
        /*0814*/ 	.word	0x00000020
        /*0818*/ 	.short	0x010a
        /*081a*/ 	.byte	0xff
	.zero		1


	//   ....[110]....
        /*081c*/ 	.word	0x00008a00
        /*0820*/ 	.word	0x00000015
        /*0824*/ 	.word	0x00000020
        /*0828*/ 	.short	0x010a
        /*082a*/ 	.byte	0xff
	.zero		1


	//   ....[111]....
        /*082c*/ 	.word	0x00009100
        /*0830*/ 	.word	0x00000014
        /*0834*/ 	.word	0x00000000
        /*0838*/ 	.short	0x0101
        /*083a*/ 	.byte	0xff
	.zero		1


	//   ....[112]....
        /*083c*/ 	.word	0x00009120
        /*0840*/ 	.word	0x00000015
        /*0844*/ 	.word	0x00000020
        /*0848*/ 	.short	0x010a
        /*084a*/ 	.byte	0xff
	.zero		1


	//   ....[113]....
        /*084c*/ 	.word	0x000091e0
        /*0850*/ 	.word	0x00000015
        /*0854*/ 	.word	0x00000020
        /*0858*/ 	.short	0x010a
        /*085a*/ 	.byte	0xff
	.zero		1


	//   ....[114]....
        /*085c*/ 	.word	0x000098b0
        /*0860*/ 	.word	0x00000014
        /*0864*/ 	.word	0x00000000
        /*0868*/ 	.short	0x0101
        /*086a*/ 	.byte	0xff
	.zero		1


	//   ....[115]....
        /*086c*/ 	.word	0x000098d0
        /*0870*/ 	.word	0x00000015
        /*0874*/ 	.word	0x00000020
        /*0878*/ 	.short	0x010a
        /*087a*/ 	.byte	0xff
	.zero		1


	//   ....[116]....
        /*087c*/ 	.word	0x00009990
        /*0880*/ 	.word	0x00000015
        /*0884*/ 	.word	0x00000020
        /*0888*/ 	.short	0x010a
        /*088a*/ 	.byte	0xff
	.zero		1


	//   ....[117]....
        /*088c*/ 	.word	0x0000a060
        /*0890*/ 	.word	0x00000014
        /*0894*/ 	.word	0x00000000
        /*0898*/ 	.short	0x0101
        /*089a*/ 	.byte	0xff
	.zero		1


	//   ....[118]....
        /*089c*/ 	.word	0x0000a080
        /*08a0*/ 	.word	0x00000015
        /*08a4*/ 	.word	0x00000020
        /*08a8*/ 	.short	0x010a
        /*08aa*/ 	.byte	0xff
	.zero		1


	//   ....[119]....
        /*08ac*/ 	.word	0x0000a140
        /*08b0*/ 	.word	0x00000015
        /*08b4*/ 	.word	0x00000020
        /*08b8*/ 	.short	0x010a
        /*08ba*/ 	.byte	0xff
	.zero		1


	//   ....[120]....
        /*08bc*/ 	.word	0x0000a430
        /*08c0*/ 	.word	0x000000ff
        /*08c4*/ 	.word	0x00000000
        /*08c8*/ 	.short	0x0101
        /*08ca*/ 	.byte	0x04
	.zero		1


	//   ....[121]....
        /*08cc*/ 	.word	0x0000a840
        /*08d0*/ 	.word	0x00000002
        /*08d4*/ 	.word	0x00000000
        /*08d8*/ 	.short	0x0101
        /*08da*/ 	.byte	0xff
	.zero		1


	//   ....[122]....
        /*08dc*/ 	.word	0x0000aaf0
        /*08e0*/ 	.word	0x000000ff
        /*08e4*/ 	.word	0x00000000
        /*08e8*/ 	.short	0x0101
        /*08ea*/ 	.byte	0x04
	.zero		1


	//   ....[123]....
        /*08ec*/ 	.word	0x0000ab10
        /*08f0*/ 	.word	0x00000003
        /*08f4*/ 	.word	0x000000e0
        /*08f8*/ 	.short	0x010a
        /*08fa*/ 	.byte	0xff
	.zero		1


	//   ....[124]....
        /*08fc*/ 	.word	0x0000ab70
        /*0900*/ 	.word	0x00000000
        /*0904*/ 	.word	0x00000010
        /*0908*/ 	.short	0x010a
        /*090a*/ 	.byte	0xff
	.zero		1


	//   ....[125]....
        /*090c*/ 	.word	0x0000abd0
        /*0910*/ 	.word	0x00000000
        /*0914*/ 	.word	0x00000010
        /*0918*/ 	.short	0x010a
        /*091a*/ 	.byte	0xff
	.zero		1


	//   ....[126]....
        /*091c*/ 	.word	0x0000ac20
        /*0920*/ 	.word	0x00000003
        /*0924*/ 	.word	0x00000070
        /*0928*/ 	.short	0x010a
        /*092a*/ 	.byte	0xff
	.zero		1


	//   ....[127]....
        /*092c*/ 	.word	0x0000ac80
        /*0930*/ 	.word	0x00000000
        /*0934*/ 	.word	0x00000000
        /*0938*/ 	.short	0x010a
        /*093a*/ 	.byte	0xff
	.zero		1


	//   ....[128]....
        /*093c*/ 	.word	0x0000acd0
        /*0940*/ 	.word	0x00000002
        /*0944*/ 	.word	0x000000d0
        /*0948*/ 	.short	0x010a
        /*094a*/ 	.byte	0xff
	.zero		1


	//   ....[129]....
        /*094c*/ 	.word	0x0000ad30
        /*0950*/ 	.word	0x00000002
        /*0954*/ 	.word	0x00000080
        /*0958*/ 	.short	0x010a
        /*095a*/ 	.byte	0xff
	.zero		1


	//   ....[130]....
        /*095c*/ 	.word	0x0000ad80
        /*0960*/ 	.word	0x00000002
        /*0964*/ 	.word	0x00000070
        /*0968*/ 	.short	0x010a
        /*096a*/ 	.byte	0xff
	.zero		1


	//   ....[131]....
        /*096c*/ 	.word	0x0000ade0
        /*0970*/ 	.word	0x00000000
        /*0974*/ 	.word	0x00000080
        /*0978*/ 	.short	0x010a
        /*097a*/ 	.byte	0xff
	.zero		1


	//   ....[132]....
        /*097c*/ 	.word	0x0000ae30
        /*0980*/ 	.word	0x00000000
        /*0984*/ 	.word	0x00000070
        /*0988*/ 	.short	0x010a
        /*098a*/ 	.byte	0xff
	.zero		1


	//   ....[133]....
        /*098c*/ 	.word	0x0000ae90
        /*0990*/ 	.word	0x00000003
        /*0994*/ 	.word	0x000000b0
        /*0998*/ 	.short	0x010a
        /*099a*/ 	.byte	0xff
	.zero		1


	//   ....[134]....
        /*099c*/ 	.word	0x0000aef0
        /*09a0*/ 	.word	0x00000000
        /*09a4*/ 	.word	0x00000000
        /*09a8*/ 	.short	0x010a
        /*09aa*/ 	.byte	0xff
	.zero		1


	//   ....[135]....
        /*09ac*/ 	.word	0x0000af50
        /*09b0*/ 	.word	0x00000000
        /*09b4*/ 	.word	0x00000000
        /*09b8*/ 	.short	0x010a
        /*09ba*/ 	.byte	0xff
	.zero		1


	//   ....[136]....
        /*09bc*/ 	.word	0x0000afb0
        /*09c0*/ 	.word	0x00000000
        /*09c4*/ 	.word	0x00000000
        /*09c8*/ 	.short	0x010a
        /*09ca*/ 	.byte	0xff
	.zero		1


	//   ....[137]....
        /*09cc*/ 	.word	0x0000b010
        /*09d0*/ 	.word	0x00000000
        /*09d4*/ 	.word	0x00000000
        /*09d8*/ 	.short	0x010a
        /*09da*/ 	.byte	0xff
	.zero		1


	//   ....[138]....
        /*09dc*/ 	.word	0x0000b070
        /*09e0*/ 	.word	0x00000000
        /*09e4*/ 	.word	0x00000000
        /*09e8*/ 	.short	0x010a
        /*09ea*/ 	.byte	0xff
	.zero		1


	//   ....[139]....
        /*09ec*/ 	.word	0x0000b0c0
        /*09f0*/ 	.word	0x0000000c
        /*09f4*/ 	.word	0x00000070
        /*09f8*/ 	.short	0x010a
        /*09fa*/ 	.byte	0xff
	.zero		1


	//   ....[140]....
        /*09fc*/ 	.word	0x0000b120
        /*0a00*/ 	.word	0x00000000
        /*0a04*/ 	.word	0x00000068
        /*0a08*/ 	.short	0x010a
        /*0a0a*/ 	.byte	0xff
	.zero		1


	//   ....[141]....
        /*0a0c*/ 	.word	0x0000b180
        /*0a10*/ 	.word	0x00000009
        /*0a14*/ 	.word	0x00000040
        /*0a18*/ 	.short	0x010a
        /*0a1a*/ 	.byte	0xff
	.zero		1


	//   ....[142]....
        /*0a1c*/ 	.word	0x0000b1e0
        /*0a20*/ 	.word	0x00000009
        /*0a24*/ 	.word	0x00000048
        /*0a28*/ 	.short	0x010a
        /*0a2a*/ 	.byte	0xff
	.zero		1


	//   ....[143]....
        /*0a2c*/ 	.word	0x0000b240
        /*0a30*/ 	.word	0x00000009
        /*0a34*/ 	.word	0x00000050
        /*0a38*/ 	.short	0x010a
        /*0a3a*/ 	.byte	0xff
	.zero		1


	//   ....[144]....
        /*0a3c*/ 	.word	0x0000b2a0
        /*0a40*/ 	.word	0x00000009
        /*0a44*/ 	.word	0x00000058
        /*0a48*/ 	.short	0x010a
        /*0a4a*/ 	.byte	0xff
	.zero		1


	//   ....[145]....
        /*0a4c*/ 	.word	0x0000b300
        /*0a50*/ 	.word	0x00000000
        /*0a54*/ 	.word	0x00000040
        /*0a58*/ 	.short	0x010a
        /*0a5a*/ 	.byte	0xff
	.zero		1


	//   ....[146]....
        /*0a5c*/ 	.word	0x0000b360
        /*0a60*/ 	.word	0x00000000
        /*0a64*/ 	.word	0x00000048
        /*0a68*/ 	.short	0x010a
        /*0a6a*/ 	.byte	0xff
	.zero		1


	//   ....[147]....
        /*0a6c*/ 	.word	0x0000b3c0
        /*0a70*/ 	.word	0x00000000
        /*0a74*/ 	.word	0x00000050
        /*0a78*/ 	.short	0x010a
        /*0a7a*/ 	.byte	0xff
	.zero		1


	//   ....[148]....
        /*0a7c*/ 	.word	0x0000b420
        /*0a80*/ 	.word	0x00000000
        /*0a84*/ 	.word	0x00000058
        /*0a88*/ 	.short	0x010a
        /*0a8a*/ 	.byte	0xff
	.zero		1


	//   ....[149]....
        /*0a8c*/ 	.word	0x0000b480
        /*0a90*/ 	.word	0x00000003
        /*0a94*/ 	.word	0x00000040
        /*0a98*/ 	.short	0x010a
        /*0a9a*/ 	.byte	0xff
	.zero		1


	//   ....[150]....
        /*0a9c*/ 	.word	0x0000b4e0
        /*0aa0*/ 	.word	0x00000003
        /*0aa4*/ 	.word	0x00000048
        /*0aa8*/ 	.short	0x010a
        /*0aaa*/ 	.byte	0xff
	.zero		1


	//   ....[151]....
        /*0aac*/ 	.word	0x0000b540
        /*0ab0*/ 	.word	0x00000003
        /*0ab4*/ 	.word	0x00000050
        /*0ab8*/ 	.short	0x010a
        /*0aba*/ 	.byte	0xff
	.zero		1


	//   ....[152]....
        /*0abc*/ 	.word	0x0000b590
        /*0ac0*/ 	.word	0x00000000
        /*0ac4*/ 	.word	0x00000070
        /*0ac8*/ 	.short	0x010a
        /*0aca*/ 	.byte	0xff
	.zero		1


	//   ....[153]....
        /*0acc*/ 	.word	0x0000b5f0
        /*0ad0*/ 	.word	0x00000000
        /*0ad4*/ 	.word	0x00000020
        /*0ad8*/ 	.short	0x010a
        /*0ada*/ 	.byte	0xff
	.zero		1


	//   ....[154]....
        /*0adc*/ 	.word	0x0000b640
        /*0ae0*/ 	.word	0x00000056
        /*0ae4*/ 	.word	0x00000090
        /*0ae8*/ 	.short	0x010a
        /*0aea*/ 	.byte	0xff
	.zero		1


	//   ....[155]....
        /*0aec*/ 	.word	0x0000b690
        /*0af0*/ 	.word	0x00000003
        /*0af4*/ 	.word	0x00000020
        /*0af8*/ 	.short	0x010a
        /*0afa*/ 	.byte	0xff
	.zero		1


	//   ....[156]....
        /*0afc*/ 	.word	0x0000b6e0
        /*0b00*/ 	.word	0x00000015
        /*0b04*/ 	.word	0x00000020
        /*0b08*/ 	.short	0x010a
        /*0b0a*/ 	.byte	0xff
	.zero		1


	//   ....[157]....
        /*0b0c*/ 	.word	0x0000b730
        /*0b10*/ 	.word	0x00000015
        /*0b14*/ 	.word	0x00000020
        /*0b18*/ 	.short	0x010a
        /*0b1a*/ 	.byte	0xff
	.zero		1


	//   ....[158]....
        /*0b1c*/ 	.word	0x0000b780
        /*0b20*/ 	.word	0x00000015
        /*0b24*/ 	.word	0x00000020
        /*0b28*/ 	.short	0x010a
        /*0b2a*/ 	.byte	0xff
	.zero		1


	//   ....[159]....
        /*0b2c*/ 	.word	0x0000b7d0
        /*0b30*/ 	.word	0x00000015
        /*0b34*/ 	.word	0x00000020
        /*0b38*/ 	.short	0x010a
        /*0b3a*/ 	.byte	0xff
	.zero		1


	//   ....[160]....
        /*0b3c*/ 	.word	0x0000b820
        /*0b40*/ 	.word	0x00000015
        /*0b44*/ 	.word	0x00000020
        /*0b48*/ 	.short	0x010a
        /*0b4a*/ 	.byte	0xff
	.zero		1


	//   ....[161]....
        /*0b4c*/ 	.word	0x0000b870
        /*0b50*/ 	.word	0x00000015
        /*0b54*/ 	.word	0x00000020
        /*0b58*/ 	.short	0x010a
        /*0b5a*/ 	.byte	0xff
	.zero		1


	//----- nvinfo : EIATTR_NUM_MBARRIERS
	.align		4
.L_47:
        /*0b5c*/ 	.byte	0x03, 0x38
        /*0b5e*/ 	.short	0x001e


	//----- nvinfo : EIATTR_EXIT_INSTR_OFFSETS
	.align		4
        /*0b60*/ 	.byte	0x04, 0x1c
        /*0b62*/ 	.short	(.L_49 - .L_48)


	//   ....[0]....
.L_48:
        /*0b64*/ 	.word	0x00002bb0


	//   ....[1]....
        /*0b68*/ 	.word	0x000030a0


	//   ....[2]....
        /*0b6c*/ 	.word	0x00003100


	//   ....[3]....
        /*0b70*/ 	.word	0x00004230


	//   ....[4]....
        /*0b74*/ 	.word	0x00005990


	//   ....[5]....
        /*0b78*/ 	.word	0x000059d0


	//   ....[6]....
        /*0b7c*/ 	.word	0x0000a9e0


	//   ....[7]....
        /*0b80*/ 	.word	0x0000aa60


	//   ....[8]....
        /*0b84*/ 	.word	0x0000aa90


	//   ....[9]....
        /*0b88*/ 	.word	0x0000ab00


	//----- nvinfo : EIATTR_MAX_THREADS
	.align		4
.L_49:
        /*0b8c*/ 	.byte	0x04, 0x05
        /*0b8e*/ 	.short	(.L_51 - .L_50)
.L_50:
        /*0b90*/ 	.word	0x00000100
        /*0b94*/ 	.word	0x00000001
        /*0b98*/ 	.word	0x00000001


	//----- nvinfo : EIATTR_CRS_STACK_SIZE
	.align		4
.L_51:
        /*0b9c*/ 	.byte	0x04, 0x1e
        /*0b9e*/ 	.short	(.L_53 - .L_52)
.L_52:
        /*0ba0*/ 	.word	0x00000000


	//----- nvinfo : EIATTR_CBANK_PARAM_SIZE
	.align		4
.L_53:
        /*0ba4*/ 	.byte	0x03, 0x19
        /*0ba6*/ 	.short	0x0800


	//----- nvinfo : EIATTR_PARAM_CBANK
	.align		4
        /*0ba8*/ 	.byte	0x04, 0x0a
        /*0baa*/ 	.short	(.L_55 - .L_54)
	.align		4
.L_54:
        /*0bac*/ 	.word	index@(.nv.constant0._ZN7cutlass13device_kernelINS_4gemm6kernel13GemmUniversalIN4cute5tupleIJiiiiEEENS1_10collective13CollectiveMmaINS1_35MainloopSm100TmaUmmaWarpSpecializedILi2ELi2ELi4ENS5_IJNS4_1CILi2EEESB_NSA_ILi1EEEEEEEENS5_IJNSA_ILi64EEENSA_ILi256EEESF_EEEfNS5_IJlSC_lEEEfSI_NS4_8TiledMMAINS4_8MMA_AtomIJNS4_17SM100_MMA_TF32_SSINS_10tfloat32_tESM_fLi64ELi256ELNS4_4UMMA5MajorE0ELSO_0ELNSN_7ScaleInE0ELSP_0EEEEEENS4_6LayoutINS5_IJSC_SC_SC_EEENS5_IJNSA_ILi0EEESU_SU_EEEEENS5_IJNS4_10UnderscoreESX_SX_EEEEENS4_23SM90_TMA_LOAD_MULTICASTENS4_14ComposedLayoutINS4_7SwizzleILi3ELi4ELi3EEENS4_18smem_ptr_flag_bitsILi32EEENSS_INS5_IJNSA_ILi8EEENSA_ILi32EEEEEENS5_IJS17_SC_EEEEEEEvNS4_8identityES10_S1B_vS1C_EENS_8epilogue10collective18CollectiveEpilogueINS1E_23Sm100TmaWarpSpecializedILi4ELi2ELi16ELb1ELb0EEEJSH_NS5_IJNSS_ISF_SC_EENSS_IS17_SC_EEEEEfSI_fSI_NS1E_6fusion15FusionCallbacksIS1I_NS1M_17LinearCombinationIffffLNS_15FloatRoundStyleE2EEESH_S1L_JEEENS4_5SM1004TMEM4LOAD26SM100_TMEM_LOAD_16dp128b8xENS4_13SM90_TMA_LOADES1B_NS4_17SM75_U32x4_LDSM_NENS4_14SM90_TMA_STOREES1B_NS4_17SM90_U32x4_STSM_NENS4_39AutoVectorizingCopyWithAssumedAlignmentILi128EEEEEEvvEEEEvNT_6ParamsE)
        /*0bb0*/ 	.short	0x0380
        /*0bb2*/ 	.short	0x0800


	//----- nvinfo : EIATTR_SW_WAR
	.align		4
.L_55:
        /*0bb4*/ 	.byte	0x04, 0x36
        /*0bb6*/ 	.short	(.L_57 - .L_56)
.L_56:
        /*0bb8*/ 	.word	0x00000008
.L_57:


//--------------------- .nv.callgraph             --------------------------
	.section	.nv.callgraph,"",@"SHT_CUDA_CALLGRAPH"
	.align	4
	.sectionentsize	8
	.align		4
        /*0000*/ 	.word	0x00000000
	.align		4
        /*0004*/ 	.word	0xffffffff
	.align		4
        /*0008*/ 	.word	index@(_ZN7cutlass13device_kernelINS_4gemm6kernel13GemmUniversalIN4cute5tupleIJiiiiEEENS1_10collective13CollectiveMmaINS1_35MainloopSm100TmaUmmaWarpSpecializedILi2ELi2ELi4ENS5_IJNS4_1CILi2EEESB_NSA_ILi1EEEEEEEENS5_IJNSA_ILi64EEENSA_ILi256EEESF_EEEfNS5_IJlSC_lEEEfSI_NS4_8TiledMMAINS4_8MMA_AtomIJNS4_17SM100_MMA_TF32_SSINS_10tfloat32_tESM_fLi64ELi256ELNS4_4UMMA5MajorE0ELSO_0ELNSN_7ScaleInE0ELSP_0EEEEEENS4_6LayoutINS5_IJSC_SC_SC_EEENS5_IJNSA_ILi0EEESU_SU_EEEEENS5_IJNS4_10UnderscoreESX_SX_EEEEENS4_23SM90_TMA_LOAD_MULTICASTENS4_14ComposedLayoutINS4_7SwizzleILi3ELi4ELi3EEENS4_18smem_ptr_flag_bitsILi32EEENSS_INS5_IJNSA_ILi8EEENSA_ILi32EEEEEENS5_IJS17_SC_EEEEEEEvNS4_8identityES10_S1B_vS1C_EENS_8epilogue10collective18CollectiveEpilogueINS1E_23Sm100TmaWarpSpecializedILi4ELi2ELi16ELb1ELb0EEEJSH_NS5_IJNSS_ISF_SC_EENSS_IS17_SC_EEEEEfSI_fSI_NS1E_6fusion15FusionCallbacksIS1I_NS1M_17LinearCombinationIffffLNS_15FloatRoundStyleE2EEESH_S1L_JEEENS4_5SM1004TMEM4LOAD26SM100_TMEM_LOAD_16dp128b8xENS4_13SM90_TMA_LOADES1B_NS4_17SM75_U32x4_LDSM_NENS4_14SM90_TMA_STOREES1B_NS4_17SM90_U32x4_STSM_NENS4_39AutoVectorizingCopyWithAssumedAlignmentILi128EEEEEEvvEEEEvNT_6ParamsE)
	.align		4
        /*000c*/ 	.word	index@(__assertfail)
	.align		4
        /*0010*/ 	.word	0x00000000
	.align		4
        /*0014*/ 	.word	0xfffffffe
	.align		4
        /*0018*/ 	.word	0x00000000
	.align		4
        /*001c*/ 	.word	0xfffffffd
	.align		4
        /*0020*/ 	.word	0x00000000
	.align		4
        /*0024*/ 	.word	0xfffffffc


//--------------------- .nv.constant4             --------------------------
	.section	.nv.constant4,"a",@progbits
	.align	8
	.align		8
.nv.constant4:
        /*0000*/ 	.dword	__assertfail
	.align		8
        /*0008*/ 	.dword	__unnamed_1
	.align		8
        /*0010*/ 	.dword	__unnamed_2
	.align		8
        /*0018*/ 	.dword	_ZN40_INTERNAL_1e1cb23a_4_k_cu_633bdff0_328834cuda3std3__45__cpo5beginE
	.align		8
        /*0020*/ 	.dword	_ZN40_INTERNAL_1e1cb23a_4_k_cu_633bdff0_328834cuda3std3__45__cpo3endE
	.align		8
        /*0028*/ 	.dword	_ZN40_INTERNAL_1e1cb23a_4_k_cu_633bdff0_328834cuda3std3__45__cpo6cbeginE
	.align		8
        /*0030*/ 	.dword	_ZN40_INTERNAL_1e1cb23a_4_k_cu_633bdff0_328834cuda3std3__45__cpo4cendE
	.align		8
        /*0038*/ 	.dword	_ZN40_INTERNAL_1e1cb23a_4_k_cu_633bdff0_328834cuda3std3__442_GLOBAL__N__1e1cb23a_4_k_cu_633bdff0_328836ignoreE
	.align		8
        /*0040*/ 	.dword	_ZN40_INTERNAL_1e1cb23a_4_k_cu_633bdff0_328834cuda3std3__419piecewise_constructE
	.align		8
        /*0048*/ 	.dword	_ZN40_INTERNAL_1e1cb23a_4_k_cu_633bdff0_328834cuda3std3__48in_placeE
	.align		8
        /*0050*/ 	.dword	_ZN40_INTERNAL_1e1cb23a_4_k_cu_633bdff0_328834cuda3std6ranges3__45__cpo4swapE
	.align		8
        /*0058*/ 	.dword	_ZN40_INTERNAL_1e1cb23a_4_k_cu_633bdff0_328834cuda3std6ranges3__45__cpo9iter_moveE
	.align		8
        /*0060*/ 	.dword	_ZN40_INTERNAL_1e1cb23a_4_k_cu_633bdff0_328834cute7productE
	.align		8
        /*0068*/ 	.dword	_ZN40_INTERNAL_1e1cb23a_4_k_cu_633bdff0_328834cute1_E
	.align		8
        /*0070*/ 	.dword	$str$25
	.align		8
        /*0078*/ 	.dword	$str$26
	.align		8
        /*0080*/ 	.dword	$str$27
	.align		8
        /*0088*/ 	.dword	$str$28


//--------------------- .text._ZN7cutlass13device_kernelINS_4gemm6kernel13GemmUniversalIN4cute5tupleIJiiiiEEENS1_10collective13CollectiveMmaINS1_35MainloopSm100TmaUmmaWarpSpecializedILi2ELi2ELi4ENS5_IJNS4_1CILi2EEESB_NSA_ILi1EEEEEEEENS5_IJNSA_ILi64EEENSA_ILi256EEESF_EEEfNS5_IJlSC_lEEEfSI_NS4_8TiledMMAINS4_8MMA_AtomIJNS4_17SM100_MMA_TF32_SSINS_10tfloat32_tESM_fLi64ELi256ELNS4_4UMMA5MajorE0ELSO_0ELNSN_7ScaleInE0ELSP_0EEEEEENS4_6LayoutINS5_IJSC_SC_SC_EEENS5_IJNSA_ILi0EEESU_SU_EEEEENS5_IJNS4_10UnderscoreESX_SX_EEEEENS4_23SM90_TMA_LOAD_MULTICASTENS4_14ComposedLayoutINS4_7SwizzleILi3ELi4ELi3EEENS4_18smem_ptr_flag_bitsILi32EEENSS_INS5_IJNSA_ILi8EEENSA_ILi32EEEEEENS5_IJS17_SC_EEEEEEEvNS4_8identityES10_S1B_vS1C_EENS_8epilogue10collective18CollectiveEpilogueINS1E_23Sm100TmaWarpSpecializedILi4ELi2ELi16ELb1ELb0EEEJSH_NS5_IJNSS_ISF_SC_EENSS_IS17_SC_EEEEEfSI_fSI_NS1E_6fusion15FusionCallbacksIS1I_NS1M_17LinearCombinationIffffLNS_15FloatRoundStyleE2EEESH_S1L_JEEENS4_5SM1004TMEM4LOAD26SM100_TMEM_LOAD_16dp128b8xENS4_13SM90_TMA_LOADES1B_NS4_17SM75_U32x4_LDSM_NENS4_14SM90_TMA_STOREES1B_NS4_17SM90_U32x4_STSM_NENS4_39AutoVectorizingCopyWithAssumedAlignmentILi128EEEEEEvvEEEEvNT_6ParamsE --------------------------
	.section	.text._ZN7cutlass13device_kernelINS_4gemm6kernel13GemmUniversalIN4cute5tupleIJiiiiEEENS1_10collective13CollectiveMmaINS1_35MainloopSm100TmaUmmaWarpSpecializedILi2ELi2ELi4ENS5_IJNS4_1CILi2EEESB_NSA_ILi1EEEEEEEENS5_IJNSA_ILi64EEENSA_ILi256EEESF_EEEfNS5_IJlSC_lEEEfSI_NS4_8TiledMMAINS4_8MMA_AtomIJNS4_17SM100_MMA_TF32_SSINS_10tfloat32_tESM_fLi64ELi256ELNS4_4UMMA5MajorE0ELSO_0ELNSN_7ScaleInE0ELSP_0EEEEEENS4_6LayoutINS5_IJSC_SC_SC_EEENS5_IJNSA_ILi0EEESU_SU_EEEEENS5_IJNS4_10UnderscoreESX_SX_EEEEENS4_23SM90_TMA_LOAD_MULTICASTENS4_14ComposedLayoutINS4_7SwizzleILi3ELi4ELi3EEENS4_18smem_ptr_flag_bitsILi32EEENSS_INS5_IJNSA_ILi8EEENSA_ILi32EEEEEENS5_IJS17_SC_EEEEEEEvNS4_8identityES10_S1B_vS1C_EENS_8epilogue10collective18CollectiveEpilogueINS1E_23Sm100TmaWarpSpecializedILi4ELi2ELi16ELb1ELb0EEEJSH_NS5_IJNSS_ISF_SC_EENSS_IS17_SC_EEEEEfSI_fSI_NS1E_6fusion15FusionCallbacksIS1I_NS1M_17LinearCombinationIffffLNS_15FloatRoundStyleE2EEESH_S1L_JEEENS4_5SM1004TMEM4LOAD26SM100_TMEM_LOAD_16dp128b8xENS4_13SM90_TMA_LOADES1B_NS4_17SM75_U32x4_LDSM_NENS4_14SM90_TMA_STOREES1B_NS4_17SM90_U32x4_STSM_NENS4_39AutoVectorizingCopyWithAssumedAlignmentILi128EEEEEEvvEEEEvNT_6ParamsE,"ax",@progbits
	.align	128
.text._ZN7cutlass13device_kernelINS_4gemm6kernel13GemmUniversalIN4cute5tupleIJiiiiEEENS1_10collective13CollectiveMmaINS1_35MainloopSm100TmaUmmaWarpSpecializedILi2ELi2ELi4ENS5_IJNS4_1CILi2EEESB_NSA_ILi1EEEEEEEENS5_IJNSA_ILi64EEENSA_ILi256EEESF_EEEfNS5_IJlSC_lEEEfSI_NS4_8TiledMMAINS4_8MMA_AtomIJNS4_17SM100_MMA_TF32_SSINS_10tfloat32_tESM_fLi64ELi256ELNS4_4UMMA5MajorE0ELSO_0ELNSN_7ScaleInE0ELSP_0EEEEEENS4_6LayoutINS5_IJSC_SC_SC_EEENS5_IJNSA_ILi0EEESU_SU_EEEEENS5_IJNS4_10UnderscoreESX_SX_EEEEENS4_23SM90_TMA_LOAD_MULTICASTENS4_14ComposedLayoutINS4_7SwizzleILi3ELi4ELi3EEENS4_18smem_ptr_flag_bitsILi32EEENSS_INS5_IJNSA_ILi8EEENSA_ILi32EEEEEENS5_IJS17_SC_EEEEEEEvNS4_8identityES10_S1B_vS1C_EENS_8epilogue10collective18CollectiveEpilogueINS1E_23Sm100TmaWarpSpecializedILi4ELi2ELi16ELb1ELb0EEEJSH_NS5_IJNSS_ISF_SC_EENSS_IS17_SC_EEEEEfSI_fSI_NS1E_6fusion15FusionCallbacksIS1I_NS1M_17LinearCombinationIffffLNS_15FloatRoundStyleE2EEESH_S1L_JEEENS4_5SM1004TMEM4LOAD26SM100_TMEM_LOAD_16dp128b8xENS4_13SM90_TMA_LOADES1B_NS4_17SM75_U32x4_LDSM_NENS4_14SM90_TMA_STOREES1B_NS4_17SM90_U32x4_STSM_NENS4_39AutoVectorizingCopyWithAssumedAlignmentILi128EEEEEEvvEEEEvNT_6ParamsE:
        .type           _ZN7cutlass13device_kernelINS_4gemm6kernel13GemmUniversalIN4cute5tupleIJiiiiEEENS1_10collective13CollectiveMmaINS1_35MainloopSm100TmaUmmaWarpSpecializedILi2ELi2ELi4ENS5_IJNS4_1CILi2EEESB_NSA_ILi1EEEEEEEENS5_IJNSA_ILi64EEENSA_ILi256EEESF_EEEfNS5_IJlSC_lEEEfSI_NS4_8TiledMMAINS4_8MMA_AtomIJNS4_17SM100_MMA_TF32_SSINS_10tfloat32_tESM_fLi64ELi256ELNS4_4UMMA5MajorE0ELSO_0ELNSN_7ScaleInE0ELSP_0EEEEEENS4_6LayoutINS5_IJSC_SC_SC_EEENS5_IJNSA_ILi0EEESU_SU_EEEEENS5_IJNS4_10UnderscoreESX_SX_EEEEENS4_23SM90_TMA_LOAD_MULTICASTENS4_14ComposedLayoutINS4_7SwizzleILi3ELi4ELi3EEENS4_18smem_ptr_flag_bitsILi32EEENSS_INS5_IJNSA_ILi8EEENSA_ILi32EEEEEENS5_IJS17_SC_EEEEEEEvNS4_8identityES10_S1B_vS1C_EENS_8epilogue10collective18CollectiveEpilogueINS1E_23Sm100TmaWarpSpecializedILi4ELi2ELi16ELb1ELb0EEEJSH_NS5_IJNSS_ISF_SC_EENSS_IS17_SC_EEEEEfSI_fSI_NS1E_6fusion15FusionCallbacksIS1I_NS1M_17LinearCombinationIffffLNS_15FloatRoundStyleE2EEESH_S1L_JEEENS4_5SM1004TMEM4LOAD26SM100_TMEM_LOAD_16dp128b8xENS4_13SM90_TMA_LOADES1B_NS4_17SM75_U32x4_LDSM_NENS4_14SM90_TMA_STOREES1B_NS4_17SM90_U32x4_STSM_NENS4_39AutoVectorizingCopyWithAssumedAlignmentILi128EEEEEEvvEEEEvNT_6ParamsE,@function
        .size           _ZN7cutlass13device_kernelINS_4gemm6kernel13GemmUniversalIN4cute5tupleIJiiiiEEENS1_10collective13CollectiveMmaINS1_35MainloopSm100TmaUmmaWarpSpecializedILi2ELi2ELi4ENS5_IJNS4_1CILi2EEESB_NSA_ILi1EEEEEEEENS5_IJNSA_ILi64EEENSA_ILi256EEESF_EEEfNS5_IJlSC_lEEEfSI_NS4_8TiledMMAINS4_8MMA_AtomIJNS4_17SM100_MMA_TF32_SSINS_10tfloat32_tESM_fLi64ELi256ELNS4_4UMMA5MajorE0ELSO_0ELNSN_7ScaleInE0ELSP_0EEEEEENS4_6LayoutINS5_IJSC_SC_SC_EEENS5_IJNSA_ILi0EEESU_SU_EEEEENS5_IJNS4_10UnderscoreESX_SX_EEEEENS4_23SM90_TMA_LOAD_MULTICASTENS4_14ComposedLayoutINS4_7SwizzleILi3ELi4ELi3EEENS4_18smem_ptr_flag_bitsILi32EEENSS_INS5_IJNSA_ILi8EEENSA_ILi32EEEEEENS5_IJS17_SC_EEEEEEEvNS4_8identityES10_S1B_vS1C_EENS_8epilogue10collective18CollectiveEpilogueINS1E_23Sm100TmaWarpSpecializedILi4ELi2ELi16ELb1ELb0EEEJSH_NS5_IJNSS_ISF_SC_EENSS_IS17_SC_EEEEEfSI_fSI_NS1E_6fusion15FusionCallbacksIS1I_NS1M_17LinearCombinationIffffLNS_15FloatRoundStyleE2EEESH_S1L_JEEENS4_5SM1004TMEM4LOAD26SM100_TMEM_LOAD_16dp128b8xENS4_13SM90_TMA_LOADES1B_NS4_17SM75_U32x4_LDSM_NENS4_14SM90_TMA_STOREES1B_NS4_17SM90_U32x4_STSM_NENS4_39AutoVectorizingCopyWithAssumedAlignmentILi128EEEEEEvvEEEEvNT_6ParamsE,(.L_x_225 - _ZN7cutlass13device_kernelINS_4gemm6kernel13GemmUniversalIN4cute5tupleIJiiiiEEENS1_10collective13CollectiveMmaINS1_35MainloopSm100TmaUmmaWarpSpecializedILi2ELi2ELi4ENS5_IJNS4_1CILi2EEESB_NSA_ILi1EEEEEEEENS5_IJNSA_ILi64EEENSA_ILi256EEESF_EEEfNS5_IJlSC_lEEEfSI_NS4_8TiledMMAINS4_8MMA_AtomIJNS4_17SM100_MMA_TF32_SSINS_10tfloat32_tESM_fLi64ELi256ELNS4_4UMMA5MajorE0ELSO_0ELNSN_7ScaleInE0ELSP_0EEEEEENS4_6LayoutINS5_IJSC_SC_SC_EEENS5_IJNSA_ILi0EEESU_SU_EEEEENS5_IJNS4_10UnderscoreESX_SX_EEEEENS4_23SM90_TMA_LOAD_MULTICASTENS4_14ComposedLayoutINS4_7SwizzleILi3ELi4ELi3EEENS4_18smem_ptr_flag_bitsILi32EEENSS_INS5_IJNSA_ILi8EEENSA_ILi32EEEEEENS5_IJS17_SC_EEEEEEEvNS4_8identityES10_S1B_vS1C_EENS_8epilogue10collective18CollectiveEpilogueINS1E_23Sm100TmaWarpSpecializedILi4ELi2ELi16ELb1ELb0EEEJSH_NS5_IJNSS_ISF_SC_EENSS_IS17_SC_EEEEEfSI_fSI_NS1E_6fusion15FusionCallbacksIS1I_NS1M_17LinearCombinationIffffLNS_15FloatRoundStyleE2EEESH_S1L_JEEENS4_5SM1004TMEM4LOAD26SM100_TMEM_LOAD_16dp128b8xENS4_13SM90_TMA_LOADES1B_NS4_17SM75_U32x4_LDSM_NENS4_14SM90_TMA_STOREES1B_NS4_17SM90_U32x4_STSM_NENS4_39AutoVectorizingCopyWithAssumedAlignmentILi128EEEEEEvvEEEEvNT_6ParamsE)
        .other          _ZN7cutlass13device_kernelINS_4gemm6kernel13GemmUniversalIN4cute5tupleIJiiiiEEENS1_10collective13CollectiveMmaINS1_35MainloopSm100TmaUmmaWarpSpecializedILi2ELi2ELi4ENS5_IJNS4_1CILi2EEESB_NSA_ILi1EEEEEEEENS5_IJNSA_ILi64EEENSA_ILi256EEESF_EEEfNS5_IJlSC_lEEEfSI_NS4_8TiledMMAINS4_8MMA_AtomIJNS4_17SM100_MMA_TF32_SSINS_10tfloat32_tESM_fLi64ELi256ELNS4_4UMMA5MajorE0ELSO_0ELNSN_7ScaleInE0ELSP_0EEEEEENS4_6LayoutINS5_IJSC_SC_SC_EEENS5_IJNSA_ILi0EEESU_SU_EEEEENS5_IJNS4_10UnderscoreESX_SX_EEEEENS4_23SM90_TMA_LOAD_MULTICASTENS4_14ComposedLayoutINS4_7SwizzleILi3ELi4ELi3EEENS4_18smem_ptr_flag_bitsILi32EEENSS_INS5_IJNSA_ILi8EEENSA_ILi32EEEEEENS5_IJS17_SC_EEEEEEEvNS4_8identityES10_S1B_vS1C_EENS_8epilogue10collective18CollectiveEpilogueINS1E_23Sm100TmaWarpSpecializedILi4ELi2ELi16ELb1ELb0EEEJSH_NS5_IJNSS_ISF_SC_EENSS_IS17_SC_EEEEEfSI_fSI_NS1E_6fusion15FusionCallbacksIS1I_NS1M_17LinearCombinationIffffLNS_15FloatRoundStyleE2EEESH_S1L_JEEENS4_5SM1004TMEM4LOAD26SM100_TMEM_LOAD_16dp128b8xENS4_13SM90_TMA_LOADES1B_NS4_17SM75_U32x4_LDSM_NENS4_14SM90_TMA_STOREES1B_NS4_17SM90_U32x4_STSM_NENS4_39AutoVectorizingCopyWithAssumedAlignmentILi128EEEEEEvvEEEEvNT_6ParamsE,@"STO_CUDA_ENTRY STV_DEFAULT"
_ZN7cutlass13device_kernelINS_4gemm6kernel13GemmUniversalIN4cute5tupleIJiiiiEEENS1_10collective13CollectiveMmaINS1_35MainloopSm100TmaUmmaWarpSpecializedILi2ELi2ELi4ENS5_IJNS4_1CILi2EEESB_NSA_ILi1EEEEEEEENS5_IJNSA_ILi64EEENSA_ILi256EEESF_EEEfNS5_IJlSC_lEEEfSI_NS4_8TiledMMAINS4_8MMA_AtomIJNS4_17SM100_MMA_TF32_SSINS_10tfloat32_tESM_fLi64ELi256ELNS4_4UMMA5MajorE0ELSO_0ELNSN_7ScaleInE0ELSP_0EEEEEENS4_6LayoutINS5_IJSC_SC_SC_EEENS5_IJNSA_ILi0EEESU_SU_EEEEENS5_IJNS4_10UnderscoreESX_SX_EEEEENS4_23SM90_TMA_LOAD_MULTICASTENS4_14ComposedLayoutINS4_7SwizzleILi3ELi4ELi3EEENS4_18smem_ptr_flag_bitsILi32EEENSS_INS5_IJNSA_ILi8EEENSA_ILi32EEEEEENS5_IJS17_SC_EEEEEEEvNS4_8identityES10_S1B_vS1C_EENS_8epilogue10collective18CollectiveEpilogueINS1E_23Sm100TmaWarpSpecializedILi4ELi2ELi16ELb1ELb0EEEJSH_NS5_IJNSS_ISF_SC_EENSS_IS17_SC_EEEEEfSI_fSI_NS1E_6fusion15FusionCallbacksIS1I_NS1M_17LinearCombinationIffffLNS_15FloatRoundStyleE2EEESH_S1L_JEEENS4_5SM1004TMEM4LOAD26SM100_TMEM_LOAD_16dp128b8xENS4_13SM90_TMA_LOADES1B_NS4_17SM75_U32x4_LDSM_NENS4_14SM90_TMA_STOREES1B_NS4_17SM90_U32x4_STSM_NENS4_39AutoVectorizingCopyWithAssumedAlignmentILi128EEEEEEvvEEEEvNT_6ParamsE:
[----:B------:R-:W1:Y:S01]  /*0000*/  LDC R1, c[0x0][0x37c] ;  /* 0x0000df00ff017b82 */ /* 0x000e620000000800 */
[----:B------:R-:W2:Y:S01]  /*0010*/  S2R R76, SR_TID.X ;  /* 0x00000000004c7919 */ /* 0x000ea20000002100 */
[----:B------:R-:W3:Y:S01]  /*0020*/  LDCU.64 UR8, c[0x0][0x890] ;  /* 0x00011200ff0877ac */ /* 0x000ee20008000a00 */
[----:B------:R-:W-:Y:S02]  /*0030*/  PRMT R64, RZ, 0x7610, R64 ;  /* 0x00007610ff407816 */ /* 0x000fe40000000040 */
[----:B------:R-:W-:Y:S01]  /*0040*/  ELECT P4, URZ, PT ;  /* 0x0000000000ff782f */ /* 0x000fe20003880000 */
[----:B---3--:R-:W-:-:S04]  /*0050*/  UISETP.NE.U32.AND UP0, UPT, UR8, URZ, UPT ;  /* 0x000000ff0800728c */ /* 0x008fc8000bf05070 */
[----:B------:R-:W-:Y:S01]  /*0060*/  UISETP.NE.AND.EX UP0, UPT, UR9, URZ, UPT, UP0 ;  /* 0x000000ff0900728c */ /* 0x000fe2000bf05300 */
[----:B--2---:R-:W-:-:S05]  /*0070*/  SHF.R.U32.HI R65, RZ, 0x5, R76 ;  /* 0x00000005ff417819 */ /* 0x004fca000001164c */
[----:B------:R-:W2:Y:S02]  /*0080*/  SHFL.IDX PT, R0, R65, RZ, 0x1f ;  /* 0x00001fff41007589 */ /* 0x000ea400000e0000 */
[----:B--2---:R-:W-:Y:S01]  /*0090*/  R2UR UR17, R0 ;  /* 0x00000000001172ca */ /* 0x004fe200000e0000 */
[----:B-1----:R-:W-:-:S14]  /*00a0*/  BRA.U UP0, `(.L_x_0) ;  /* 0x0000000100307547 */ /* 0x002fdc000b800000 */
[----:B------:R-:W1:Y:S02]  /*00b0*/  LDCU.64 UR4, c[0x0][0x888] ;  /* 0x00011100ff0477ac */ /* 0x000e640008000a00 */
[----:B-1----:R-:W-:-:S04]  /*00c0*/  UISETP.NE.U32.AND UP0, UPT, UR4, URZ, UPT ;  /* 0x000000ff0400728c */ /* 0x002fc8000bf05070 */
[----:B------:R-:W-:-:S09]  /*00d0*/  UISETP.NE.AND.EX UP0, UPT, UR5, URZ, UPT, UP0 ;  /* 0x000000ff0500728c */ /* 0x000fd2000bf05300 */
[----:B------:R-:W-:Y:S05]  /*00e0*/  BRA.U !UP0, `(.L_x_1) ;  /* 0x0000000108147547 */ /* 0x000fea000b800000 */
[----:B------:R-:W1:Y:S01]  /*00f0*/  LDC.64 R26, c[0x0][0x888] ;  /* 0x00022200ff1a7b82 */ /* 0x000e620000000a00 */
[----:B------:R-:W1:Y:S02]  /*0100*/  LDCU.64 UR4, c[0x0][0x358] ;  /* 0x00006b00ff0477ac */ /* 0x000e640008000a00 */
[----:B-1----:R1:W5:Y:S01]  /*0110*/  LDG.E R26, desc[UR4][R26.64] ;  /* 0x000000041a1a7981 */ /* 0x002362000c1e1900 */
[----:B------:R-:W-:Y:S01]  /*0120*/  HFMA2 R64, -RZ, RZ, 0, 5.9604644775390625e-08 ;  /* 0x00000001ff407431 */ /* 0x000fe200000001ff */
[----:B------:R-:W-:Y:S05]  /*0130*/  BRA `(.L_x_0) ;  /* 0x00000000000c7947 */ /* 0x000fea0003800000 */
.L_x_1:
[----:B------:R-:W1:Y:S01]  /*0140*/  LDCU UR4, c[0x0][0x880] ;  /* 0x00011000ff0477ac */ /* 0x000e620008000800 */
[----:B------:R-:W-:Y:S01]  /*0150*/  HFMA2 R64, -RZ, RZ, 0, 5.9604644775390625e-08 ;  /* 0x00000001ff407431 */ /* 0x000fe200000001ff */
[----:B-1----:R-:W-:-:S07]  /*0160*/  MOV R26, UR4 ;  /* 0x00000004001a7c02 */ /* 0x002fce0008000f00 */
.L_x_0:
[----:B------:R-:W2:Y:S02]  /*0170*/  LDCU.64 UR4, c[0x0][0x8b0] ;  /* 0x00011600ff0477ac */ /* 0x000ea40008000a00 */
[----:B--2---:R-:W-:-:S04]  /*0180*/  UISETP.NE.U32.AND UP0, UPT, UR4, URZ, UPT ;  /* 0x000000ff0400728c */ /* 0x004fc8000bf05070 */
[----:B------:R-:W-:-:S09]  /*0190*/  UISETP.NE.AND.EX UP0, UPT, UR5, URZ, UPT, UP0 ;  /* 0x000000ff0500728c */ /* 0x000fd2000bf05300 */
[----:B------:R-:W-:Y:S05]  /*01a0*/  BRA.U UP0, `(.L_x_2) ;  /* 0x0000000100287547 */ /* 0x000fea000b800000 */
[----:B------:R-:W2:Y:S02]  /*01b0*/  LDCU.64 UR4, c[0x0][0x8a8] ;  /* 0x00011500ff0477ac */ /* 0x000ea40008000a00 */
[----:B--2---:R-:W-:-:S04]  /*01c0*/  UISETP.NE.U32.AND UP0, UPT, UR4, URZ, UPT ;  /* 0x000000ff0400728c */ /* 0x004fc8000bf05070 */
[----:B------:R-:W-:-:S09]  /*01d0*/  UISETP.NE.AND.EX UP0, UPT, UR5, URZ, UPT, UP0 ;  /* 0x000000ff0500728c */ /* 0x000fd2000bf05300 */
[----:B------:R-:W-:Y:S05]  /*01e0*/  BRA.U !UP0, `(.L_x_3) ;  /* 0x0000000108107547 */ /* 0x000fea000b800000 */
[----:B------:R-:W2:Y:S01]  /*01f0*/  LDC.64 R24, c[0x0][0x8a8] ;  /* 0x00022a00ff187b82 */ /* 0x000ea20000000a00 */
[----:B------:R-:W2:Y:S02]  /*0200*/  LDCU.64 UR4, c[0x0][0x358] ;  /* 0x00006b00ff0477ac */ /* 0x000ea40008000a00 */
[----:B--2---:R2:W5:Y:S01]  /*0210*/  LDG.E R24, desc[UR4][R24.64] ;  /* 0x0000000418187981 */ /* 0x004562000c1e1900 */
[----:B------:R-:W-:Y:S05]  /*0220*/  BRA `(.L_x_2) ;  /* 0x0000000000087947 */ /* 0x000fea0003800000 */
.L_x_3:
[----:B------:R-:W2:Y:S02]  /*0230*/  LDCU UR4, c[0x0][0x8a0] ;  /* 0x00011400ff0477ac */ /* 0x000ea40008000800 */
[----:B--2---:R-:W-:Y:S02]  /*0240*/  MOV R24, UR4 ;  /* 0x0000000400187c02 */ /* 0x004fe40008000f00 */
.L_x_2:
[----:B------:R-:W-:Y:S01]  /*0250*/  IMAD.U32 R0, RZ, RZ, UR17 ;  /* 0x00000011ff007e24 */ /* 0x000fe2000f8e00ff */
[----:B------:R-:W-:Y:S04]  /*0260*/  BSSY.RECONVERGENT B0, `(.L_x_4) ;  /* 0x000000c000007945 */ /* 0x000fe80003800200 */
[C---:B------:R-:W-:Y:S02]  /*0270*/  ISETP.NE.OR P1, PT, R0.reuse, 0x1, !P4 ;  /* 0x000000010000780c */ /* 0x040fe40006725670 */
[----:B------:R-:W-:-:S11]  /*0280*/  ISETP.NE.OR P0, PT, R0, 0x3, !P4 ;  /* 0x000000030000780c */ /* 0x000fd60006705670 */
[----:B------:R-:W-:Y:S05]  /*0290*/  @P1 BRA `(.L_x_5) ;  /* 0x0000000000201947 */ /* 0x000fea0003800000 */
[----:B------:R-:W3:Y:S02]  /*02a0*/  LDCU.64 UR4, c[0x0][0x348] ;  /* 0x00006900ff0477ac */ /* 0x000ee40008000a00 */
[----:B---3--:R-:W-:Y:S02]  /*02b0*/  UIADD3 UR6, UP1, UPT, UR4, 0x80, URZ ;  /* 0x0000008004067890 */ /* 0x008fe4000ff3e0ff */
[----:B------:R-:W-:Y:S02]  /*02c0*/  UIADD3 UR4, UP0, UPT, UR4, 0x180, URZ ;  /* 0x0000018004047890 */ /* 0x000fe4000ff1e0ff */
[----:B------:R-:W-:Y:S02]  /*02d0*/  UIADD3.X UR7, UPT, UPT, URZ, UR5, URZ, UP1, !UPT ;  /* 0x00000005ff077290 */ /* 0x000fe40008ffe4ff */
[----:B------:R-:W-:-:S07]  /*02e0*/  UIADD3.X UR5, UPT, UPT, URZ, UR5, URZ, UP0, !UPT ;  /* 0x00000005ff057290 */ /* 0x000fce00087fe4ff */
[----:B------:R3:W-:Y:S02]  /*02f0*/  UTMACCTL.PF [UR6] ;  /* 0x00000000060079b9 */ /* 0x0007e40008040000 */
[----:B------:R3:W-:Y:S02]  /*0300*/  UTMACCTL.PF [UR4] ;  /* 0x00000000040079b9 */ /* 0x0007e40008040000 */
[----:B---3--:R-:W-:Y:S01]  /*0310*/  NOP ;  /* 0x0000000000007918 */ /* 0x008fe20000000000 */
.L_x_5:
[----:B------:R-:W-:Y:S05]  /*0320*/  BSYNC.RECONVERGENT B0 ;  /* 0x0000000000007941 */ /* 0x000fea0003800200 */
.L_x_4:
[----:B------:R-:W-:Y:S04]  /*0330*/  BSSY.RECONVERGENT B0, `(.L_x_6) ;  /* 0x000000a000007945 */ /* 0x000fe80003800200 */
        /* <DEDUP_REMOVED lines=9> */
.L_x_7:
[----:B------:R-:W-:Y:S05]  /*03d0*/  BSYNC.RECONVERGENT B0 ;  /* 0x0000000000007941 */ /* 0x000fea0003800200 */
.L_x_6:
[----:B------:R-:W3:Y:S01]  /*03e0*/  LDCU.64 UR4, c[0x0][0x888] ;  /* 0x00011100ff0477ac */ /* 0x000ee20008000a00 */
[----:B------:R-:W-:Y:S02]  /*03f0*/  UISETP.EQ.U32.AND UP1, UPT, UR8, URZ, UPT ;  /* 0x000000ff0800728c */ /* 0x000fe4000bf22070 */
[----:B------:R-:W-:Y:S02]  /*0400*/  UPLOP3.LUT UP3, UPT, UPT, UPT, UPT, 0x80, 0x8 ;  /* 0x000000000008789c */ /* 0x000fe40003f6f070 */
[----:B---3--:R-:W-:-:S04]  /*0410*/  UISETP.NE.U32.AND UP0, UPT, UR4, URZ, UPT ;  /* 0x000000ff0400728c */ /* 0x008fc8000bf05070 */
[----:B------:R-:W-:-:S04]  /*0420*/  UISETP.NE.AND.EX UP0, UPT, UR5, URZ, UPT, UP0 ;  /* 0x000000ff0500728c */ /* 0x000fc8000bf05300 */
[----:B------:R-:W-:-:S04]  /*0430*/  UISETP.EQ.OR.EX UP2, UPT, UR9, URZ, !UP0, UP1 ;  /* 0x000000ff0900728c */ /* 0x000fc8000c742710 */
[----:B------:R-:W-:-:S06]  /*0440*/  UP2UR UR4, UPR, URZ, 0x4 ;  /* 0x00000004ff047883 */ /* 0x000fcc0008000000 */
[----:B------:R-:W-:Y:S01]  /*0450*/  MOV R68, UR4 ;  /* 0x0000000400447c02 */ /* 0x000fe20008000f00 */
[----:B------:R-:W-:Y:S06]  /*0460*/  BRA.U !UP2, `(.L_x_8) ;  /* 0x000000010a207547 */ /* 0x000fec000b800000 */
[----:B------:R-:W-:Y:S01]  /*0470*/  UISETP.NE.U32.AND UP1, UPT, UR8, URZ, UPT ;  /* 0x000000ff0800728c */ /* 0x000fe2000bf25070 */
[----:B-----5:R-:W-:Y:S01]  /*0480*/  FSETP.NEU.AND P0, PT, R26, RZ, PT ;  /* 0x000000ff1a00720b */ /* 0x020fe20003f0d000 */
[----:B------:R-:W-:Y:S02]  /*0490*/  USEL UR4, URZ, 0xffffffff, UP0 ;  /* 0xffffffffff047887 */ /* 0x000fe40008000000 */
[----:B------:R-:W-:-:S10]  /*04a0*/  UISETP.NE.AND.EX UP1, UPT, UR9, URZ, UPT, UP1 ;  /* 0x000000ff0900728c */ /* 0x000fd4000bf25310 */
[----:B------:R-:W-:Y:S01]  /*04b0*/  VOTEU.ANY UP0, P0 ;  /* 0x0000000000ff7886 */ /* 0x000fe20000000100 */
[----:B------:R-:W-:-:S04]  /*04c0*/  @!UP1 USEL UR4, URZ, 0xffffffff, UP0 ;  /* 0xffffffffff049887 */ /* 0x000fc80008000000 */
[----:B------:R-:W-:-:S04]  /*04d0*/  ULOP3.LUT UR4, UR4, 0x1, URZ, 0xc0, !UPT ;  /* 0x0000000104047892 */ /* 0x000fc8000f8ec0ff */
[----:B------:R-:W-:-:S11]  /*04e0*/  UISETP.NE.U32.AND UP3, UPT, UR4, 0x1, UPT ;  /* 0x000000010400788c */ /* 0x000fd6000bf65070 */
.L_x_8:
[----:B------:R-:W3:Y:S01]  /*04f0*/  SHFL.IDX PT, R2, R65, RZ, 0x1f ;  /* 0x00001fff41027589 */ /* 0x000ee200000e0000 */
[----:B------:R-:W-:-:S04]  /*0500*/  UISETP.NE.AND UP0, UPT, UR17, 0x2, UPT ;  /* 0x000000021100788c */ /* 0x000fc8000bf05270 */
[----:B------:R-:W-:Y:S01]  /*0510*/  USEL UR54, URZ, 0x1, UP0 ;  /* 0x00000001ff367887 */ /* 0x000fe20008000000 */
[----:B---3--:R-:W-:-:S13]  /*0520*/  ISETP.NE.AND P0, PT, R2, RZ, PT ;  /* 0x000000ff0200720c */ /* 0x008fda0003f05270 */
[----:B------:R-:W-:Y:S05]  /*0530*/  @P0 BRA `(.L_x_9) ;  /* 0x0000000000480947 */ /* 0x000fea0003800000 */
[----:B------:R-:W3:Y:S01]  /*0540*/  S2UR UR4, SR_CgaCtaId ;  /* 0x00000000000479c3 */ /* 0x000ee20000008800 */
[----:B------:R-:W-:Y:S01]  /*0550*/  UMOV UR5, 0x400 ;  /* 0x0000040000057882 */ /* 0x000fe20000000000 */
[----:B------:R-:W-:Y:S01]  /*0560*/  UMOV UR8, 0x1 ;  /* 0x0000000100087882 */ /* 0x000fe20000000000 */
[----:B------:R-:W-:Y:S01]  /*0570*/  UMOV UR6, 0x3 ;  /* 0x0000000300067882 */ /* 0x000fe20000000000 */
[----:B------:R-:W-:-:S04]  /*0580*/  UIADD3 UR8, UPT, UPT, -UR8, 0x100000, URZ ;  /* 0x0010000008087890 */ /* 0x000fc8000fffe1ff */
[----:B------:R-:W-:Y:S02]  /*0590*/  USHF.L.U32 UR9, UR8, 0xb, URZ ;  /* 0x0000000b08097899 */ /* 0x000fe400080006ff */
[----:B------:R-:W-:Y:S02]  /*05a0*/  USHF.L.U32 UR8, UR8, 0x1, URZ ;  /* 0x0000000108087899 */ /* 0x000fe400080006ff */
[----:B------:R-:W-:-:S04]  /*05b0*/  UIADD3 UR6, UPT, UPT, -UR6, 0x100000, URZ ;  /* 0x0010000006067890 */ /* 0x000fc8000fffe1ff */
[----:B------:R-:W-:Y:S02]  /*05c0*/  USHF.L.U32 UR7, UR6, 0xb, URZ ;  /* 0x0000000b06077899 */ /* 0x000fe400080006ff */
[----:B------:R-:W-:Y:S01]  /*05d0*/  USHF.L.U32 UR6, UR6, 0x1, URZ ;  /* 0x0000000106067899 */ /* 0x000fe200080006ff */
[----:B------:R-:W-:Y:S01]  /*05e0*/  ELECT P0, URZ, PT ;  /* 0x0000000000ff782f */ /* 0x000fe20003800000 */
[----:B---3--:R-:W-:Y:S01]  /*05f0*/  ULEA UR4, UR4, UR5, 0x18 ;  /* 0x0000000504047291 */ /* 0x008fe2000f8ec0ff */
[----:B------:R-:W3:Y:S11]  /*0600*/  FENCE.VIEW.ASYNC.S ;  /* 0x00000000000073c6 */ /* 0x000ef60000000000 */
[----:B---3--:R3:W4:Y:S01]  /*0610*/  SYNCS.EXCH.64 URZ, [UR4], UR8 ;  /* 0x0000000804ff75b2 */ /* 0x0087220008000100 */
[----:B------:R3:W1:Y:S01]  /*0620*/  SYNCS.EXCH.64 URZ, [UR4+0x10], UR6 ;  /* 0x0000100604ff75b2 */ /* 0x0006620008000100 */
[----:B------:R3:W1:Y:S01]  /*0630*/  SYNCS.EXCH.64 URZ, [UR4+0x8], UR8 ;  /* 0x0000080804ff75b2 */ /* 0x0006620008000100 */
[----:B------:R3:W1:Y:S01]  /*0640*/  SYNCS.EXCH.64 URZ, [UR4+0x18], UR6 ;  /* 0x0000180604ff75b2 */ /* 0x0006620008000100 */
[----:B------:R-:W-:Y:S01]  /*0650*/  NOP ;  /* 0x0000000000007918 */ /* 0x000fe20000000000 */
.L_x_9:
[----:B------:R-:W2:Y:S01]  /*0660*/  SHFL.IDX PT, R2, R65, RZ, 0x1f ;  /* 0x00001fff41027589 */ /* 0x000ea200000e0000 */
[----:B------:R-:W-:Y:S01]  /*0670*/  NOP ;  /* 0x0000000000007918 */ /* 0x000fe20000000000 */
[----:B--2---:R-:W-:-:S13]  /*0680*/  ISETP.NE.AND P0, PT, R2, 0x1, PT ;  /* 0x000000010200780c */ /* 0x004fda0003f05270 */
[----:B------:R-:W-:Y:S05]  /*0690*/  @P0 BRA `(.L_x_10) ;  /* 0x0000000000580947 */ /* 0x000fea0003800000 */
[----:B---3--:R-:W2:Y:S01]  /*06a0*/  S2UR UR4, SR_CgaCtaId ;  /* 0x00000000000479c3 */ /* 0x008ea20000008800 */
        /* <DEDUP_REMOVED lines=10> */
[----:B--2---:R-:W-:Y:S01]  /*0750*/  ULEA UR4, UR4, UR5, 0x18 ;  /* 0x0000000504047291 */ /* 0x004fe2000f8ec0ff */
[----:B------:R-:W2:Y:S11]  /*0760*/  FENCE.VIEW.ASYNC.S ;  /* 0x00000000000073c6 */ /* 0x000eb60000000000 */
[----:B--2---:R2:W3:Y:S01]  /*0770*/  SYNCS.EXCH.64 URZ, [UR4+0x20], UR8 ;  /* 0x0000200804ff75b2 */ /* 0x0044e20008000100 */
[----:B------:R2:W1:Y:S01]  /*0780*/  SYNCS.EXCH.64 URZ, [UR4+0x40], UR6 ;  /* 0x0000400604ff75b2 */ /* 0x0004620008000100 */
[----:B------:R2:W1:Y:S01]  /*0790*/  SYNCS.EXCH.64 URZ, [UR4+0x28], UR8 ;  /* 0x0000280804ff75b2 */ /* 0x0004620008000100 */
[----:B------:R2:W1:Y:S01]  /*07a0*/  SYNCS.EXCH.64 URZ, [UR4+0x48], UR6 ;  /* 0x0000480604ff75b2 */ /* 0x0004620008000100 */
[----:B------:R2:W1:Y:S01]  /*07b0*/  SYNCS.EXCH.64 URZ, [UR4+0x30], UR8 ;  /* 0x0000300804ff75b2 */ /* 0x0004620008000100 */
[----:B------:R2:W1:Y:S01]  /*07c0*/  SYNCS.EXCH.64 URZ, [UR4+0x50], UR6 ;  /* 0x0000500604ff75b2 */ /* 0x0004620008000100 */
[----:B------:R2:W1:Y:S01]  /*07d0*/  SYNCS.EXCH.64 URZ, [UR4+0x38], UR8 ;  /* 0x0000380804ff75b2 */ /* 0x0004620008000100 */
[----:B------:R2:W1:Y:S01]  /*07e0*/  SYNCS.EXCH.64 URZ, [UR4+0x58], UR6 ;  /* 0x0000580604ff75b2 */ /* 0x0004620008000100 */
[----:B------:R-:W-:Y:S01]  /*07f0*/  NOP ;  /* 0x0000000000007918 */ /* 0x000fe20000000000 */
.L_x_10:
[----:B------:R-:W4:Y:S01]  /*0800*/  SHFL.IDX PT, R2, R65, RZ, 0x1f ;  /* 0x00001fff41027589 */ /* 0x000f2200000e0000 */
[----:B------:R-:W-:Y:S01]  /*0810*/  NOP ;  /* 0x0000000000007918 */ /* 0x000fe20000000000 */
[----:B----4-:R-:W-:-:S13]  /*0820*/  ISETP.NE.AND P0, PT, R2, 0x3, PT ;  /* 0x000000030200780c */ /* 0x010fda0003f05270 */
[----:B------:R-:W-:Y:S05]  /*0830*/  @P0 BRA `(.L_x_11) ;  /* 0x0000000000300947 */ /* 0x000fea0003800000 */
[----:B--23--:R-:W2:Y:S01]  /*0840*/  S2UR UR4, SR_CgaCtaId ;  /* 0x00000000000479c3 */ /* 0x00cea20000008800 */
[----:B------:R-:W-:Y:S01]  /*0850*/  UMOV UR6, 0x400 ;  /* 0x0000040000067882 */ /* 0x000fe20000000000 */
[----:B------:R-:W-:Y:S01]  /*0860*/  UMOV UR5, 0x20 ;  /* 0x0000002000057882 */ /* 0x000fe20000000000 */
[----:B------:R-:W-:Y:S01]  /*0870*/  ELECT P0, URZ, PT ;  /* 0x0000000000ff782f */ /* 0x000fe20003800000 */
[----:B--2---:R-:W-:Y:S02]  /*0880*/  ULEA UR6, UR4, UR6, 0x18 ;  /* 0x0000000604067291 */ /* 0x004fe4000f8ec0ff */
[----:B------:R-:W-:-:S04]  /*0890*/  UIADD3 UR4, UPT, UPT, -UR5, 0x100000, URZ ;  /* 0x0010000005047890 */ /* 0x000fc8000fffe1ff */
[----:B------:R-:W-:Y:S02]  /*08a0*/  USHF.L.U32 UR5, UR4, 0xb, URZ ;  /* 0x0000000b04057899 */ /* 0x000fe400080006ff */
[----:B------:R-:W-:Y:S01]  /*08b0*/  USHF.L.U32 UR4, UR4, 0x1, URZ ;  /* 0x0000000104047899 */ /* 0x000fe200080006ff */
[----:B------:R-:W2:Y:S11]  /*08c0*/  FENCE.VIEW.ASYNC.S ;  /* 0x00000000000073c6 */ /* 0x000eb60000000000 */
[----:B--2---:R4:W2:Y:S01]  /*08d0*/  SYNCS.EXCH.64 URZ, [UR6+0x60], UR4 ;  /* 0x0000600406ff75b2 */ /* 0x0048a20008000100 */
[----:B------:R4:W3:Y:S02]  /*08e0*/  SYNCS.EXCH.64 URZ, [UR6+0x68], UR4 ;  /* 0x0000680406ff75b2 */ /* 0x0008e40008000100 */
[----:B----4-:R-:W-:Y:S01]  /*08f0*/  NOP ;  /* 0x0000000000007918 */ /* 0x010fe20000000000 */
.L_x_11:
[----:B------:R-:W4:Y:S01]  /*0900*/  SHFL.IDX PT, R2, R65, RZ, 0x1f ;  /* 0x00001fff41027589 */ /* 0x000f2200000e0000 */
[----:B------:R-:W-:Y:S01]  /*0910*/  NOP ;  /* 0x0000000000007918 */ /* 0x000fe20000000000 */
[----:B----4-:R-:W-:-:S13]  /*0920*/  ISETP.NE.AND P0, PT, R2, 0x4, PT ;  /* 0x000000040200780c */ /* 0x010fda0003f05270 */
[----:B------:R-:W-:Y:S05]  /*0930*/  @P0 BRA `(.L_x_12) ;  /* 0x00000000004c0947 */ /* 0x000fea0003800000 */
[----:B--23--:R-:W2:Y:S01]  /*0940*/  S2UR UR6, SR_CgaCtaId ;  /* 0x00000000000679c3 */ /* 0x00cea20000008800 */
[----:B------:R-:W-:Y:S01]  /*0950*/  UMOV UR4, 0x3a0 ;  /* 0x000003a000047882 */ /* 0x000fe20000000000 */
[----:B------:R-:W-:Y:S01]  /*0960*/  UMOV UR5, 0x400 ;  /* 0x0000040000057882 */ /* 0x000fe20000000000 */
[----:B------:R-:W-:Y:S01]  /*0970*/  USEL UR4, UR4, 0x320, UP3 ;  /* 0x0000032004047887 */ /* 0x000fe20009800000 */
[----:B------:R-:W-:Y:S01]  /*0980*/  UMOV UR8, 0x1 ;  /* 0x0000000100087882 */ /* 0x000fe20000000000 */
[----:B------:R-:W-:Y:S01]  /*0990*/  ELECT P0, URZ, PT ;  /* 0x0000000000ff782f */ /* 0x000fe20003800000 */
[----:B------:R-:W-:-:S04]  /*09a0*/  UIADD3 UR8, UPT, UPT, -UR8, 0x100000, URZ ;  /* 0x0010000008087890 */ /* 0x000fc8000fffe1ff */
[----:B------:R-:W-:Y:S02]  /*09b0*/  USHF.L.U32 UR9, UR8, 0xb, URZ ;  /* 0x0000000b08097899 */ /* 0x000fe400080006ff */
[----:B------:R-:W-:Y:S02]  /*09c0*/  USHF.L.U32 UR8, UR8, 0x1, URZ ;  /* 0x0000000108087899 */ /* 0x000fe400080006ff */
[----:B--2---:R-:W-:Y:S02]  /*09d0*/  ULEA UR6, UR6, UR5, 0x18 ;  /* 0x0000000506067291 */ /* 0x004fe4000f8ec0ff */
[----:B------:R-:W-:-:S04]  /*09e0*/  UIADD3 UR4, UPT, UPT, -UR4, 0x100000, URZ ;  /* 0x0010000004047890 */ /* 0x000fc8000fffe1ff */
[----:B------:R-:W-:Y:S02]  /*09f0*/  USHF.L.U32 UR5, UR4, 0xb, URZ ;  /* 0x0000000b04057899 */ /* 0x000fe400080006ff */
[----:B------:R-:W-:Y:S01]  /*0a00*/  USHF.L.U32 UR4, UR4, 0x1, URZ ;  /* 0x0000000104047899 */ /* 0x000fe200080006ff */
[----:B------:R-:W2:Y:S03]  /*0a10*/  FENCE.VIEW.ASYNC.S ;  /* 0x00000000000073c6 */ /* 0x000ea60000000000 */
[----:B--2---:R4:W2:Y:S08]  /*0a20*/  SYNCS.EXCH.64 URZ, [UR6+0x70], UR8 ;  /* 0x0000700806ff75b2 */ /* 0x0048b00008000100 */
[----:B------:R4:W3:Y:S01]  /*0a30*/  SYNCS.EXCH.64 URZ, [UR6+0x80], UR4 ;  /* 0x0000800406ff75b2 */ /* 0x0008e20008000100 */
[----:B------:R4:W1:Y:S01]  /*0a40*/  SYNCS.EXCH.64 URZ, [UR6+0x78], UR8 ;  /* 0x0000780806ff75b2 */ /* 0x0008620008000100 */
[----:B------:R4:W1:Y:S02]  /*0a50*/  SYNCS.EXCH.64 URZ, [UR6+0x88], UR4 ;  /* 0x0000880406ff75b2 */ /* 0x0008640008000100 */
[----:B----4-:R-:W-:Y:S01]  /*0a60*/  NOP ;  /* 0x0000000000007918 */ /* 0x010fe20000000000 */
.L_x_12:
[----:B------:R-:W4:Y:S01]  /*0a70*/  SHFL.IDX PT, R2, R65, RZ, 0x1f ;  /* 0x00001fff41027589 */ /* 0x000f2200000e0000 */
[----:B------:R-:W-:Y:S01]  /*0a80*/  NOP ;  /* 0x0000000000007918 */ /* 0x000fe20000000000 */
[----:B----4-:R-:W-:-:S13]  /*0a90*/  ISETP.NE.AND P0, PT, R2, 0x5, PT ;  /* 0x000000050200780c */ /* 0x010fda0003f05270 */
[----:B------:R-:W-:Y:S05]  /*0aa0*/  @P0 BRA `(.L_x_13) ;  /* 0x0000000000580947 */ /* 0x000fea0003800000 */
[----:B--23--:R-:W2:Y:S01]  /*0ab0*/  S2UR UR4, SR_CgaCtaId ;  /* 0x00000000000479c3 */ /* 0x00cea20000008800 */
        /* <DEDUP_REMOVED lines=12> */
[----:B--2---:R4:W2:Y:S01]  /*0b80*/  SYNCS.EXCH.64 URZ, [UR4+0x90], UR8 ;  /* 0x0000900804ff75b2 */ /* 0x0048a20008000100 */
[----:B------:R4:W3:Y:S01]  /*0b90*/  SYNCS.EXCH.64 URZ, [UR4+0xb0], UR6 ;  /* 0x0000b00604ff75b2 */ /* 0x0008e20008000100 */
[----:B------:R4:W1:Y:S01]  /*0ba0*/  SYNCS.EXCH.64 URZ, [UR4+0x98], UR8 ;  /* 0x0000980804ff75b2 */ /* 0x0008620008000100 */
[----:B------:R4:W1:Y:S01]  /*0bb0*/  SYNCS.EXCH.64 URZ, [UR4+0xb8], UR6 ;  /* 0x0000b80604ff75b2 */ /* 0x0008620008000100 */
[----:B------:R4:W1:Y:S01]  /*0bc0*/  SYNCS.EXCH.64 URZ, [UR4+0xa0], UR8 ;  /* 0x0000a00804ff75b2 */ /* 0x0008620008000100 */
[----:B------:R4:W1:Y:S01]  /*0bd0*/  SYNCS.EXCH.64 URZ, [UR4+0xc0], UR6 ;  /* 0x0000c00604ff75b2 */ /* 0x0008620008000100 */
[----:B------:R4:W1:Y:S01]  /*0be0*/  SYNCS.EXCH.64 URZ, [UR4+0xa8], UR8 ;  /* 0x0000a80804ff75b2 */ /* 0x0008620008000100 */
[----:B------:R4:W1:Y:S02]  /*0bf0*/  SYNCS.EXCH.64 URZ, [UR4+0xc8], UR6 ;  /* 0x0000c80604ff75b2 */ /* 0x0008640008000100 */
[----:B----4-:R-:W-:Y:S01]  /*0c00*/  NOP ;  /* 0x0000000000007918 */ /* 0x010fe20000000000 */
.L_x_13:
[----:B------:R-:W4:Y:S01]  /*0c10*/  SHFL.IDX PT, R2, R65, RZ, 0x1f ;  /* 0x00001fff41027589 */ /* 0x000f2200000e0000 */
[----:B------:R-:W1:Y:S01]  /*0c20*/  S2UR UR52, SR_CgaCtaId ;  /* 0x00000000003479c3 */ /* 0x000e620000008800 */
[----:B------:R-:W-:Y:S01]  /*0c30*/  NOP ;  /* 0x0000000000007918 */ /* 0x000fe20000000000 */
[----:B----4-:R-:W-:-:S13]  /*0c40*/  ISETP.NE.AND P0, PT, R2, 0x3, PT ;  /* 0x000000030200780c */ /* 0x010fda0003f05270 */
[----:B-1----:R-:W-:Y:S05]  /*0c50*/  @P0 BRA `(.L_x_14) ;  /* 0x0000000000340947 */ /* 0x002fea0003800000 */
[----:B--23--:R-:W-:Y:S01]  /*0c60*/  UMOV UR4, 0x400 ;  /* 0x0000040000047882 */ /* 0x00cfe20000000000 */
[----:B------:R-:W-:Y:S01]  /*0c70*/  UMOV UR6, 0x20 ;  /* 0x0000002000067882 */ /* 0x000fe20000000000 */
[----:B------:R-:W-:Y:S02]  /*0c80*/  ULEA UR4, UR52, UR4, 0x18 ;  /* 0x0000000434047291 */ /* 0x000fe4000f8ec0ff */
[----:B------:R-:W-:-:S04]  /*0c90*/  UIADD3 UR6, UPT, UPT, -UR6, 0x100000, URZ ;  /* 0x0010000006067890 */ /* 0x000fc8000fffe1ff */
[----:B------:R-:W-:Y:S02]  /*0ca0*/  USHF.L.U32 UR7, UR6, 0xb, URZ ;  /* 0x0000000b06077899 */ /* 0x000fe400080006ff */
[----:B------:R-:W-:Y:S01]  /*0cb0*/  USHF.L.U32 UR6, UR6, 0x1, URZ ;  /* 0x0000000106067899 */ /* 0x000fe200080006ff */
[----:B------:R-:W-:Y:S01]  /*0cc0*/  ELECT P0, URZ, PT ;  /* 0x0000000000ff782f */ /* 0x000fe20003800000 */
[----:B------:R-:W1:Y:S10]  /*0cd0*/  FENCE.VIEW.ASYNC.S ;  /* 0x00000000000073c6 */ /* 0x000e740000000000 */
[----:B-1----:R1:W4:Y:S01]  /*0ce0*/  SYNCS.EXCH.64 URZ, [UR4+0xd0], UR6 ;  /* 0x0000d00604ff75b2 */ /* 0x0023220008000100 */
[----:B------:R1:W2:Y:S01]  /*0cf0*/  SYNCS.EXCH.64 URZ, [UR4+0xe0], UR6 ;  /* 0x0000e00604ff75b2 */ /* 0x0002a20008000100 */
[----:B------:R1:W3:Y:S01]  /*0d00*/  SYNCS.EXCH.64 URZ, [UR4+0xd8], UR6 ;  /* 0x0000d80604ff75b2 */ /* 0x0002e20008000100 */
[----:B------:R1:W1:Y:S01]  /*0d10*/  SYNCS.EXCH.64 URZ, [UR4+0xe8], UR6 ;  /* 0x0000e80604ff75b2 */ /* 0x0002620008000100 */
[----:B------:R-:W-:Y:S01]  /*0d20*/  NOP ;  /* 0x0000000000007918 */ /* 0x000fe20000000000 */
.L_x_14:
[----:B-123--:R-:W1:Y:S01]  /*0d30*/  LDCU UR4, c[0x0][0x36c] ;  /* 0x00006d80ff0477ac */ /* 0x00ee620008000800 */
[----:B------:R-:W-:Y:S01]  /*0d40*/  ISETP.NE.OR P4, PT, R0, 0x2, !P4 ;  /* 0x000000020000780c */ /* 0x000fe20006785670 */
[----:B------:R-:W-:Y:S01]  /*0d50*/  NOP ;  /* 0x0000000000007918 */ /* 0x000fe20000000000 */
[----:B------:R-:W-:Y:S01]  /*0d60*/  LOP3.LUT R0, R76, 0x1f, RZ, 0xc0, !PT ;  /* 0x0000001f4c007812 */ /* 0x000fe200078ec0ff */
[----:B------:R-:W-:Y:S02]  /*0d70*/  UISETP.NE.AND UP4, UPT, UR17, URZ, UPT ;  /* 0x000000ff1100728c */ /* 0x000fe4000bf85270 */
[----:B-1----:R-:W-:-:S09]  /*0d80*/  UISETP.EQ.U32.AND UP5, UPT, UR4, 0x1, UPT ;  /* 0x000000010400788c */ /* 0x002fd2000bfa2070 */
[----:B------:R-:W-:Y:S05]  /*0d90*/  BRA.U !UP5, `(.L_x_15) ;  /* 0x000000010d087547 */ /* 0x000fea000b800000 */
[----:B----4-:R-:W-:Y:S01]  /*0da0*/  UCGABAR_ARV ;  /* 0x00000000000079c7 */ /* 0x010fe20008000000 */
[----:B------:R-:W-:Y:S05]  /*0db0*/  BRA `(.L_x_16) ;  /* 0x0000000000047947 */ /* 0x000fea0003800000 */
.L_x_15:
[----:B----4-:R-:W-:Y:S01]  /*0dc0*/  NOP ;  /* 0x0000000000007918 */ /* 0x010fe20000000000 */
.L_x_16:
[----:B------:R-:W1:Y:S01]  /*0dd0*/  S2UR UR16, SR_CTAID.X ;  /* 0x00000000001079c3 */ /* 0x000e620000002500 */
[----:B------:R-:W-:-:S05]  /*0de0*/  CS2R.32 R67, SR_CgaSize ;  /* 0x0000000000437805 */ /* 0x000fca0000008a00 */
[----:B------:R-:W-:-:S05]  /*0df0*/  IMAD R67, R67, -0xa0, RZ ;  /* 0xffffff6043437824 */ /* 0x000fca00078e02ff */
[----:B------:R-:W-:-:S14]  /*0e00*/  R2UR UR5, R67 ;  /* 0x00000000430572ca */ /* 0x000fdc00000e0000 */
[----:B------:R-:W2:Y:S01]  /*0e10*/  LDCU UR5, c[0x0][UR5+0x2b0] ;  /* 0x00005600050577ac */ /* 0x000ea20008000800 */
[----:B------:R-:W-:-:S05]  /*0e20*/  CS2R.32 R67, SR_CgaSize ;  /* 0x0000000000437805 */ /* 0x000fca0000008a00 */
[----:B------:R-:W-:-:S05]  /*0e30*/  IMAD R67, R67, -0xa0, RZ ;  /* 0xffffff6043437824 */ /* 0x000fca00078e02ff */
[----:B------:R-:W-:-:S14]  /*0e40*/  R2UR UR4, R67 ;  /* 0x00000000430472ca */ /* 0x000fdc00000e0000 */
[----:B------:R-:W3:Y:S01]  /*0e50*/  LDCU UR4, c[0x0][UR4+0x2b4] ;  /* 0x00005680040477ac */ /* 0x000ee20008000800 */
[----:B------:R-:W4:Y:S01]  /*0e60*/  S2UR UR20, SR_CTAID.Y ;  /* 0x00000000001479c3 */ /* 0x000f220000002600 */
[----:B------:R-:W-:-:S05]  /*0e70*/  CS2R.32 R67, SR_CgaSize ;  /* 0x0000000000437805 */ /* 0x000fca0000008a00 */
[----:B------:R-:W-:-:S05]  /*0e80*/  IMAD R67, R67, -0xa0, RZ ;  /* 0xffffff6043437824 */ /* 0x000fca00078e02ff */
[----:B------:R-:W-:-:S14]  /*0e90*/  R2UR UR7, R67 ;  /* 0x00000000430772ca */ /* 0x000fdc00000e0000 */
[----:B------:R-:W3:Y:S01]  /*0ea0*/  LDCU UR7, c[0x0][UR7+0x2a0] ;  /* 0x00005400070777ac */ /* 0x000ee20008000800 */
[----:B------:R-:W-:-:S05]  /*0eb0*/  CS2R.32 R67, SR_CgaSize ;  /* 0x0000000000437805 */ /* 0x000fca0000008a00 */
[----:B------:R-:W-:-:S05]  /*0ec0*/  IMAD R67, R67, -0xa0, RZ ;  /* 0xffffff6043437824 */ /* 0x000fca00078e02ff */
[----:B------:R-:W-:-:S14]  /*0ed0*/  R2UR UR8, R67 ;  /* 0x00000000430872ca */ /* 0x000fdc00000e0000 */
[----:B------:R-:W3:Y:S01]  /*0ee0*/  LDCU UR8, c[0x0][UR8+0x2a4] ;  /* 0x00005480080877ac */ /* 0x000ee20008000800 */
[----:B------:R-:W-:Y:S02]  /*0ef0*/  ULOP3.LUT UR55, UR52, 0x1, URZ, 0xc0, !UPT ;  /* 0x0000000134377892 */ /* 0x000fe4000f8ec0ff */
[----:B------:R-:W-:Y:S02]  /*0f00*/  USHF.R.U32.HI UR26, URZ, 0x1, UR52 ;  /* 0x00000001ff1a7899 */ /* 0x000fe40008011634 */
[----:B------:R-:W-:Y:S02]  /*0f10*/  UISETP.GT.U32.AND UP1, UPT, UR55, 0xffff, UPT ;  /* 0x0000ffff3700788c */ /* 0x000fe4000bf24070 */
[----:B------:R-:W-:Y:S01]  /*0f20*/  USHF.L.U32 UR38, UR52, 0x9, URZ ;  /* 0x0000000934267899 */ /* 0x000fe200080006ff */
[----:B-1----:R-:W-:Y:S01]  /*0f30*/  I2FP.F32.U32 R3, UR16 ;  /* 0x0000001000037c45 */ /* 0x002fe20008201000 */
[----:B------:R-:W1:Y:S04]  /*0f40*/  LDCU UR21, c[0x0][0xb24] ;  /* 0x00016480ff1577ac */ /* 0x000e680008000800 */
[----:B--2---:R-:W-:Y:S01]  /*0f50*/  FMUL R3, R3, UR5 ;  /* 0x0000000503037c20 */ /* 0x004fe20008400000 */
[----:B------:R-:W2:Y:S01]  /*0f60*/  LDCU UR45, c[0x0][0xb24] ;  /* 0x00016480ff2d77ac */ /* 0x000ea20008000800 */
[----:B----4-:R-:W-:Y:S01]  /*0f70*/  I2FP.F32.U32 R2, UR20 ;  /* 0x0000001400027c45 */ /* 0x010fe20008201000 */
[----:B------:R-:W4:Y:S03]  /*0f80*/  LDCU UR28, c[0x0][0xb30] ;  /* 0x00016600ff1c77ac */ /* 0x000f260008000800 */
[----:B------:R-:W1:Y:S01]  /*0f90*/  F2I.U32.TRUNC.NTZ R3, R3 ;  /* 0x0000000300037305 */ /* 0x000e62000020f000 */
[----:B---3--:R-:W-:Y:S01]  /*0fa0*/  FMUL R2, R2, UR4 ;  /* 0x0000000402027c20 */ /* 0x008fe20008400000 */
[----:B------:R-:W-:-:S02]  /*0fb0*/  ULOP3.LUT UR4, UR52, 0x2, URZ, 0xc0, !UPT ;  /* 0x0000000234047892 */ /* 0x000fc4000f8ec0ff */
[----:B------:R-:W-:Y:S02]  /*0fc0*/  USHF.L.U32 UR37, UR52, 0xc, URZ ;  /* 0x0000000c34257899 */ /* 0x000fe400080006ff */
[----:B------:R-:W-:Y:S02]  /*0fd0*/  UISETP.GT.U32.AND UP0, UPT, UR4, 0xffff, UPT ;  /* 0x0000ffff0400788c */ /* 0x000fe4000bf04070 */
[----:B------:R-:W3:Y:S01]  /*0fe0*/  F2I.U32.TRUNC.NTZ R2, R2 ;  /* 0x0000000200027305 */ /* 0x000ee2000020f000 */
[----:B------:R-:W-:Y:S01]  /*0ff0*/  UMOV UR32, 0x5 ;  /* 0x0000000500207882 */ /* 0x000fe20000000000 */
[----:B------:R-:W-:Y:S02]  /*1000*/  USEL UR31, UR55, 0xffff, !UP1 ;  /* 0x0000ffff371f7887 */ /* 0x000fe4000c800000 */
[----:B------:R-:W-:Y:S01]  /*1010*/  USEL UR30, UR4, 0xffff, !UP0 ;  /* 0x0000ffff041e7887 */ /* 0x000fe2000c000000 */
[----:B-1----:R-:W-:Y:S02]  /*1020*/  R2UR UR5, R3 ;  /* 0x00000000030572ca */ /* 0x002fe400000e0000 */
[----:B---3--:R-:W-:-:S02]  /*1030*/  R2UR UR6, R2 ;  /* 0x00000000020672ca */ /* 0x008fc400000e0000 */
[----:B------:R-:W-:-:S09]  /*1040*/  PRMT R2, RZ, 0x7610, R2 ;  /* 0x00007610ff027816 */ /* 0x000fd20000000002 */
[----:B------:R-:W-:-:S04]  /*1050*/  UIADD3 UR5, UPT, UPT, -UR5, URZ, URZ ;  /* 0x000000ff05057290 */ /* 0x000fc8000fffe1ff */
[----:B------:R-:W-:Y:S02]  /*1060*/  UIMAD UR5, UR7, UR5, UR16 ;  /* 0x00000005070572a4 */ /* 0x000fe4000f8e0210 */
[----:B------:R-:W-:-:S04]  /*1070*/  UIADD3 UR4, UPT, UPT, -UR6, URZ, URZ ;  /* 0x000000ff06047290 */ /* 0x000fc8000fffe1ff */
[----:B------:R-:W-:Y:S01]  /*1080*/  IMAD.U32 R67, RZ, RZ, UR5 ;  /* 0x00000005ff437e24 */ /* 0x000fe2000f8e00ff */
[----:B------:R-:W-:-:S06]  /*1090*/  UIMAD UR4, UR8, UR4, UR20 ;  /* 0x00000004080472a4 */ /* 0x000fcc000f8e0214 */
[----:B------:R-:W-:Y:S01]  /*10a0*/  IMAD.U32 R66, RZ, RZ, UR4 ;  /* 0x00000004ff427e24 */ /* 0x000fe2000f8e00ff */
[----:B--2-4-:R-:W-:Y:S06]  /*10b0*/  BRA.U UP4, `(.L_x_17) ;  /* 0x0000000104447547 */ /* 0x014fec000b800000 */
[----:B------:R-:W-:Y:S02]  /*10c0*/  R2UR UR4, R66 ;  /* 0x00000000420472ca */ /* 0x000fe400000e0000 */
[----:B------:R-:W-:-:S11]  /*10d0*/  R2UR UR6, R67 ;  /* 0x00000000430672ca */ /* 0x000fd600000e0000 */
[----:B------:R-:W-:Y:S02]  /*10e0*/  UISETP.NE.AND UP0, UPT, UR4, URZ, UPT ;  /* 0x000000ff0400728c */ /* 0x000fe4000bf05270 */
[----:B------:R-:W-:Y:S02]  /*10f0*/  UISETP.NE.AND UP1, UPT, UR4, 0x1, UPT ;  /* 0x000000010400788c */ /* 0x000fe4000bf25270 */
[----:B------:R-:W-:Y:S02]  /*1100*/  UISETP.NE.AND UP2, UPT, UR6, URZ, UP0 ;  /* 0x000000ff0600728c */ /* 0x000fe40008745270 */
[----:B------:R-:W-:Y:S02]  /*1110*/  USEL UR4, URZ, 0x2, UP0 ;  /* 0x00000002ff047887 */ /* 0x000fe40008000000 */
[----:B------:R-:W-:Y:S02]  /*1120*/  USEL UR8, URZ, 0x1, UP2 ;  /* 0x00000001ff087887 */ /* 0x000fe40009000000 */
[----:B------:R-:W-:-:S02]  /*1130*/  UISETP.NE.AND UP2, UPT, UR6, URZ, UPT ;  /* 0x000000ff0600728c */ /* 0x000fc4000bf45270 */
[----:B------:R-:W-:Y:S02]  /*1140*/  USEL UR5, URZ, 0x4, UP1 ;  /* 0x00000004ff057887 */ /* 0x000fe40008800000 */
[----:B------:R-:W-:Y:S02]  /*1150*/  UISETP.NE.AND UP0, UPT, UR6, 0x1, UPT ;  /* 0x000000010600788c */ /* 0x000fe4000bf05270 */
[----:B------:R-:W-:Y:S02]  /*1160*/  USEL UR6, URZ, 0x8, UP1 ;  /* 0x00000008ff067887 */ /* 0x000fe40008800000 */
[----:B------:R-:W-:Y:S02]  /*1170*/  USEL UR7, UR5, 0x4, UP2 ;  /* 0x0000000405077887 */ /* 0x000fe40009000000 */
[----:B------:R-:W-:Y:S02]  /*1180*/  USEL UR4, UR4, 0x2, UP0 ;  /* 0x0000000204047887 */ /* 0x000fe40008000000 */
[----:B------:R-:W-:-:S02]  /*1190*/  USEL UR5, UR6, 0x8, UP0 ;  /* 0x0000000806057887 */ /* 0x000fc40008000000 */
[----:B------:R-:W-:-:S04]  /*11a0*/  UIADD3 UR4, UPT, UPT, UR4, UR7, UR8 ;  /* 0x0000000704047290 */ /* 0x000fc8000fffe008 */
[----:B------:R-:W-:-:S06]  /*11b0*/  UIADD3 UR4, UPT, UPT, UR4, UR5, URZ ;  /* 0x0000000504047290 */ /* 0x000fcc000fffe0ff */
[----:B------:R-:W-:-:S07]  /*11c0*/  IMAD.U32 R2, RZ, RZ, UR4 ;  /* 0x00000004ff027e24 */ /* 0x000fce000f8e00ff */
.L_x_17:
[----:B------:R-:W1:Y:S01]  /*11d0*/  S2UR UR36, SR_CTAID.Z ;  /* 0x00000000002479c3 */ /* 0x000e620000002700 */
[----:B------:R-:W-:Y:S01]  /*11e0*/  UISETP.GE.AND UP0, UPT, UR21, 0x1, UPT ;  /* 0x000000011500788c */ /* 0x000fe2000bf06270 */
[----:B------:R-:W-:-:S08]  /*11f0*/  UMOV UR29, 0x3 ;  /* 0x00000003001d7882 */ /* 0x000fd00000000000 */
[----:B------:R-:W-:Y:S05]  /*1200*/  BRA.U !UP0, `(.L_x_18) ;  /* 0x0000000108d47547 */ /* 0x000fea000b800000 */
[----:B------:R-:W2:Y:S01]  /*1210*/  LDCU.128 UR12, c[0x0][0xb10] ;  /* 0x00016200ff0c77ac */ /* 0x000ea20008000c00 */
[----:B------:R-:W3:Y:S01]  /*1220*/  LDCU UR6, c[0x0][0x370] ;  /* 0x00006e00ff0677ac */ /* 0x000ee20008000800 */
[----:B------:R-:W4:Y:S01]  /*1230*/  LDCU UR5, c[0x0][0x374] ;  /* 0x00006e80ff0577ac */ /* 0x000f220008000800 */
[----:B------:R-:W1:Y:S01]  /*1240*/  LDCU UR27, c[0x0][0xb0c] ;  /* 0x00016180ff1b77ac */ /* 0x000e620008000800 */
[----:B------:R-:W1:Y:S01]  /*1250*/  LDCU UR4, c[0x0][0xb20] ;  /* 0x00016400ff0477ac */ /* 0x000e620008000800 */
[----:B------:R-:W1:Y:S01]  /*1260*/  LDCU.64 UR8, c[0x0][0xb28] ;  /* 0x00016500ff0877ac */ /* 0x000e620008000a00 */
[----:B--2---:R-:W-:Y:S02]  /*1270*/  UISETP.NE.AND UP0, UPT, UR14, 0x1, UPT ;  /* 0x000000010e00788c */ /* 0x004fe4000bf05270 */
[----:B----4-:R-:W-:Y:S02]  /*1280*/  UIMAD.WIDE.U32 UR10, UR5, UR15, URZ ;  /* 0x0000000f050a72a5 */ /* 0x010fe4000f8e00ff */
[----:B---3--:R-:W-:-:S02]  /*1290*/  UIMAD.WIDE.U32 UR22, UR6, UR12, URZ ;  /* 0x0000000c061672a5 */ /* 0x008fc4000f8e00ff */
[----:B-1----:R-:W-:Y:S02]  /*12a0*/  UISETP.NE.AND UP1, UPT, UR27, 0x1, UPT ;  /* 0x000000011b00788c */ /* 0x002fe4000bf25270 */
[----:B------:R-:W-:Y:S01]  /*12b0*/  UISETP.NE.AND UP2, UPT, UR21, 0x1, UPT ;  /* 0x000000011500788c */ /* 0x000fe2000bf45270 */
[----:B------:R-:W-:Y:S02]  /*12c0*/  UMOV UR10, UR11 ;  /* 0x0000000b000a7c82 */ /* 0x000fe40008000000 */
[----:B------:R-:W-:Y:S01]  /*12d0*/  UMOV UR22, UR23 ;  /* 0x0000001700167c82 */ /* 0x000fe20008000000 */
[----:B------:R-:W-:Y:S02]  /*12e0*/  @UP0 USHF.R.U32.HI UR5, URZ, UR4, UR10 ;  /* 0x00000004ff050299 */ /* 0x000fe4000801160a */
[----:B------:R-:W-:Y:S02]  /*12f0*/  UIMAD.WIDE.U32 UR24, UR20, UR15, URZ ;  /* 0x0000000f141872a5 */ /* 0x000fe4000f8e00ff */
[----:B------:R-:W-:-:S02]  /*1300*/  UIMAD.WIDE.U32 UR10, UR5, UR8, URZ ;  /* 0x00000008050a72a5 */ /* 0x000fc4000f8e00ff */
[----:B------:R-:W-:Y:S02]  /*1310*/  @UP1 USHF.R.U32.HI UR6, URZ, UR13, UR22 ;  /* 0x0000000dff061299 */ /* 0x000fe40008011616 */
[----:B------:R-:W-:Y:S02]  /*1320*/  UIMAD.WIDE.U32 UR18, UR16, UR12, URZ ;  /* 0x0000000c101272a5 */ /* 0x000fe4000f8e00ff */
[----:B------:R-:W-:Y:S01]  /*1330*/  UIMAD.WIDE.U32 UR22, UR6, UR8, URZ ;  /* 0x00000008061672a5 */ /* 0x000fe2000f8e00ff */
[----:B------:R-:W-:Y:S01]  /*1340*/  UMOV UR24, UR25 ;  /* 0x0000001900187c82 */ /* 0x000fe20008000000 */
[----:B------:R-:W-:Y:S01]  /*1350*/  UMOV UR10, UR11 ;  /* 0x0000000b000a7c82 */ /* 0x000fe20008000000 */
[----:B------:R-:W-:Y:S02]  /*1360*/  USHF.R.U32.HI UR24, URZ, UR4, UR24 ;  /* 0x00000004ff187299 */ /* 0x000fe40008011618 */
[----:B------:R-:W-:Y:S02]  /*1370*/  @UP2 USHF.R.U32.HI UR5, URZ, UR9, UR10 ;  /* 0x00000009ff052299 */ /* 0x000fe4000801160a */
[----:B------:R-:W-:Y:S01]  /*1380*/  UMOV UR7, UR23 ;  /* 0x0000001700077c82 */ /* 0x000fe20008000000 */
[----:B------:R-:W-:Y:S01]  /*1390*/  UMOV UR18, UR19 ;  /* 0x0000001300127c82 */ /* 0x000fe20008000000 */
[----:B------:R-:W-:-:S02]  /*13a0*/  @UP2 USHF.R.U32.HI UR6, URZ, UR9, UR7 ;  /* 0x00000009ff062299 */ /* 0x000fc40008011607 */
[----:B------:R-:W-:Y:S02]  /*13b0*/  USHF.R.U32.HI UR13, URZ, UR13, UR18 ;  /* 0x0000000dff0d7299 */ /* 0x000fe40008011612 */
[----:B------:R-:W-:Y:S02]  /*13c0*/  USEL UR4, UR20, UR24, !UP0 ;  /* 0x0000001814047287 */ /* 0x000fe4000c000000 */
[----:B------:R-:W-:Y:S02]  /*13d0*/  UIMAD UR7, UR5, UR21, URZ ;  /* 0x00000015050772a4 */ /* 0x000fe4000f8e02ff */
[----:B------:R-:W-:Y:S02]  /*13e0*/  USEL UR5, UR16, UR13, !UP1 ;  /* 0x0000000d10057287 */ /* 0x000fe4000c800000 */
[----:B------:R-:W-:Y:S02]  /*13f0*/  UIMAD UR12, UR6, UR21, URZ ;  /* 0x00000015060c72a4 */ /* 0x000fe4000f8e02ff */
[----:B------:R-:W-:-:S02]  /*1400*/  UISETP.GE.AND UP0, UPT, UR4, UR7, UPT ;  /* 0x000000070400728c */ /* 0x000fc4000bf06270 */
[----:B------:R-:W-:Y:S02]  /*1410*/  UIMAD.WIDE.U32 UR10, UR4, UR8, URZ ;  /* 0x00000008040a72a5 */ /* 0x000fe4000f8e00ff */
[----:B------:R-:W-:Y:S02]  /*1420*/  UISETP.GE.OR UP0, UPT, UR5, UR12, UP0 ;  /* 0x0000000c0500728c */ /* 0x000fe40008706670 */
[----:B------:R-:W-:Y:S02]  /*1430*/  UIMAD.WIDE.U32 UR12, UR5, UR8, URZ ;  /* 0x00000008050c72a5 */ /* 0x000fe4000f8e00ff */
[----:B------:R-:W-:Y:S01]  /*1440*/  UIADD3 UR10, UPT, UPT, -UR4, URZ, URZ ;  /* 0x000000ff040a7290 */ /* 0x000fe2000fffe1ff */
[----:B------:R-:W-:Y:S01]  /*1450*/  UMOV UR8, UR11 ;  /* 0x0000000b00087c82 */ /* 0x000fe20008000000 */
[----:B------:R-:W-:Y:S02]  /*1460*/  UIADD3 UR11, UPT, UPT, -UR5, URZ, URZ ;  /* 0x000000ff050b7290 */ /* 0x000fe4000fffe1ff */
[----:B------:R-:W-:-:S03]  /*1470*/  USHF.R.U32.HI UR8, URZ, UR9, UR8 ;  /* 0x00000009ff087299 */ /* 0x000fc60008011608 */
[----:B------:R-:W-:Y:S01]  /*1480*/  @!UP0 UMOV UR7, UR13 ;  /* 0x0000000d00078c82 */ /* 0x000fe20008000000 */
[----:B------:R-:W-:Y:S02]  /*1490*/  UIMAD UR20, UR14, UR10, UR20 ;  /* 0x0000000a0e1472a4 */ /* 0x000fe4000f8e0214 */
[----:B------:R-:W-:Y:S02]  /*14a0*/  USEL UR8, UR4, UR8, !UP2 ;  /* 0x0000000804087287 */ /* 0x000fe4000d000000 */
[----:B------:R-:W-:Y:S02]  /*14b0*/  @!UP0 USHF.R.U32.HI UR7, URZ, UR9, UR7 ;  /* 0x00000009ff078299 */ /* 0x000fe40008011607 */
[----:B------:R-:W-:Y:S02]  /*14c0*/  UIADD3 UR9, UPT, UPT, -UR8, URZ, URZ ;  /* 0x000000ff08097290 */ /* 0x000fe4000fffe1ff */
[----:B------:R-:W-:Y:S02]  /*14d0*/  @!UP0 USEL UR7, UR5, UR7, !UP2 ;  /* 0x0000000705078287 */ /* 0x000fe4000d000000 */
[----:B------:R-:W-:-:S02]  /*14e0*/  UIMAD UR9, UR21, UR9, UR4 ;  /* 0x00000009150972a4 */ /* 0x000fc4000f8e0204 */
[----:B------:R-:W-:Y:S02]  /*14f0*/  @!UP0 UIADD3 UR8, UPT, UPT, UR8, -UR7, URZ ;  /* 0x8000000708088290 */ /* 0x000fe4000fffe0ff */
[----:B------:R-:W-:Y:S02]  /*1500*/  @!UP0 UIMAD UR6, UR9, UR6, UR7 ;  /* 0x00000006090682a4 */ /* 0x000fe4000f8e0207 */
[----:B------:R-:W-:Y:S02]  /*1510*/  @!UP0 UIMAD UR4, UR8, UR21, UR5 ;  /* 0x00000015080482a4 */ /* 0x000fe4000f8e0205 */
[----:B------:R-:W-:Y:S02]  /*1520*/  UIMAD UR16, UR27, UR11, UR16 ;  /* 0x0000000b1b1072a4 */ /* 0x000fe4000f8e0210 */
[----:B------:R-:W-:Y:S01]  /*1530*/  UIMAD UR20, UR4, UR14, UR20 ;  /* 0x0000000e041472a4 */ /* 0x000fe2000f8e0214 */
[----:B------:R-:W-:Y:S02]  /*1540*/  @!UP0 UMOV UR5, UR6 ;  /* 0x0000000600058c82 */ /* 0x000fe40008000000 */
[----:B------:R-:W-:-:S12]  /*1550*/  UIMAD UR16, UR5, UR27, UR16 ;  /* 0x0000001b051072a4 */ /* 0x000fd8000f8e0210 */
.L_x_18:
[----:B------:R-:W-:Y:S02]  /*1560*/  UISETP.NE.AND UP0, UPT, UR28, 0x1, UPT ;  /* 0x000000011c00788c */ /* 0x000fe4000bf05270 */
[----:B------:R-:W-:Y:S02]  /*1570*/  ULOP3.LUT UR31, UR31, 0xffff, URZ, 0xc0, !UPT ;  /* 0x0000ffff1f1f7892 */ /* 0x000fe4000f8ec0ff */
[----:B------:R-:W-:Y:S02]  /*1580*/  ULOP3.LUT UR30, UR30, 0xffff, URZ, 0xc0, !UPT ;  /* 0x0000ffff1e1e7892 */ /* 0x000fe4000f8ec0ff */
[----:B------:R-:W-:Y:S02]  /*1590*/  UISETP.NE.AND UP1, UPT, UR17, 0x2, UPT ;  /* 0x000000021100788c */ /* 0x000fe4000bf25270 */
[----:B------:R-:W-:Y:S02]  /*15a0*/  ULOP3.LUT UR38, UR38, 0x400, URZ, 0xc0, !UPT ;  /* 0x0000040026267892 */ /* 0x000fe4000f8ec0ff */
[----:B------:R-:W-:-:S02]  /*15b0*/  ULOP3.LUT UR37, UR37, 0x1000, URZ, 0xc0, !UPT ;  /* 0x0000100025257892 */ /* 0x000fc4000f8ec0ff */
[----:B------:R-:W-:Y:S02]  /*15c0*/  USHF.L.U32 UR31, UR32, UR31, URZ ;  /* 0x0000001f201f7299 */ /* 0x000fe400080006ff */
[----:B------:R-:W-:Y:S01]  /*15d0*/  USHF.L.U32 UR30, UR29, UR30, URZ ;  /* 0x0000001e1d1e7299 */ /* 0x000fe200080006ff */
[----:B------:R-:W-:Y:S11]  /*15e0*/  BRA.U UP0, `(.L_x_19) ;  /* 0x0000000100447547 */ /* 0x000ff6000b800000 */
[----:B------:R-:W2:Y:S01]  /*15f0*/  LDCU.128 UR8, c[0x0][0xb10] ;  /* 0x00016200ff0877ac */ /* 0x000ea20008000c00 */
[----:B------:R-:W3:Y:S01]  /*1600*/  LDCU UR12, c[0x0][0xb0c] ;  /* 0x00016180ff0c77ac */ /* 0x000ee20008000800 */
[----:B------:R-:W4:Y:S01]  /*1610*/  LDCU UR13, c[0x0][0xb20] ;  /* 0x00016400ff0d77ac */ /* 0x000f220008000800 */
[----:B--2---:R-:W-:Y:S02]  /*1620*/  UIMAD.WIDE.U32 UR6, UR16, UR8, URZ ;  /* 0x00000008100672a5 */ /* 0x004fe4000f8e00ff */
[----:B------:R-:W-:Y:S02]  /*1630*/  UIMAD.WIDE.U32 UR4, UR20, UR11, URZ ;  /* 0x0000000b140472a5 */ /* 0x000fe4000f8e00ff */
[----:B---3--:R-:W-:Y:S02]  /*1640*/  UISETP.NE.AND UP2, UPT, UR12, 0x1, UPT ;  /* 0x000000010c00788c */ /* 0x008fe4000bf45270 */
[----:B------:R-:W-:Y:S01]  /*1650*/  UISETP.NE.AND UP0, UPT, UR10, 0x1, UPT ;  /* 0x000000010a00788c */ /* 0x000fe2000bf05270 */
[----:B------:R-:W-:-:S02]  /*1660*/  UMOV UR6, UR7 ;  /* 0x0000000700067c82 */ /* 0x000fc40008000000 */
[----:B------:R-:W-:Y:S01]  /*1670*/  UMOV UR4, UR5 ;  /* 0x0000000500047c82 */ /* 0x000fe20008000000 */
[----:B------:R-:W-:Y:S02]  /*1680*/  USHF.R.U32.HI UR9, URZ, UR9, UR6 ;  /* 0x00000009ff097299 */ /* 0x000fe40008011606 */
[----:B----4-:R-:W-:Y:S02]  /*1690*/  USHF.R.U32.HI UR4, URZ, UR13, UR4 ;  /* 0x0000000dff047299 */ /* 0x010fe40008011604 */
[----:B------:R-:W-:Y:S02]  /*16a0*/  USEL UR5, UR16, UR9, !UP2 ;  /* 0x0000000910057287 */ /* 0x000fe4000d000000 */
[----:B------:R-:W-:-:S04]  /*16b0*/  USEL UR4, UR20, UR4, !UP0 ;  /* 0x0000000414047287 */ /* 0x000fc8000c000000 */
[----:B------:R-:W-:Y:S02]  /*16c0*/  UIADD3 UR6, UPT, UPT, UR5, -UR4, URZ ;  /* 0x8000000405067290 */ /* 0x000fe4000fffe0ff */
[----:B------:R-:W-:Y:S02]  /*16d0*/  UIADD3 UR4, UPT, UPT, -UR5, UR4, URZ ;  /* 0x0000000405047290 */ /* 0x000fe4000fffe1ff */
[----:B------:R-:W-:Y:S02]  /*16e0*/  UIMAD UR20, UR6, UR10, UR20 ;  /* 0x0000000a061472a4 */ /* 0x000fe4000f8e0214 */
[----:B------:R-:W-:-:S12]  /*16f0*/  UIMAD UR16, UR4, UR12, UR16 ;  /* 0x0000000c041072a4 */ /* 0x000fd8000f8e0210 */
.L_x_19:
[----:B------:R-:W-:Y:S05]  /*1700*/  BRA.U !UP5, `(.L_x_20) ;  /* 0x000000010d0c7547 */ /* 0x000fea000b800000 */
[----:B------:R-:W-:Y:S01]  /*1710*/  UCGABAR_WAIT ;  /* 0x0000000000007dc7 */ /* 0x000fe20008000000 */
[----:B------:R-:W-:Y:S01]  /*1720*/  CCTL.IVALL ;  /* 0x00000000ff00798f */ /* 0x000fe20002000000 */
[----:B------:R-:W-:Y:S05]  /*1730*/  BRA `(.L_x_21) ;  /* 0x0000000000047947 */ /* 0x000fea0003800000 */
.L_x_20:
[----:B------:R-:W-:Y:S06]  /*1740*/  BAR.SYNC.DEFER_BLOCKING 0x0 ;  /* 0x0000000000007b1d */ /* 0x000fec0000010000 */
.L_x_21:
[----:B------:R-:W-:Y:S05]  /*1750*/  BRA.U UP1, `(.L_x_22) ;  /* 0x00000015011c7547 */ /* 0x000fea000b800000 */
[----:B------:R-:W2:Y:S01]  /*1760*/  LDCU UR6, c[0x0][0x38c] ;  /* 0x00007180ff0677ac */ /* 0x000ea20008000800 */
[----:B------:R-:W-:Y:S01]  /*1770*/  PLOP3.LUT P2, PT, PT, PT, UP3, 0x80, 0x8 ;  /* 0x000000000008781c */ /* 0x000fe20003f4f038 */
[----:B------:R-:W-:Y:S01]  /*1780*/  IMAD.MOV.U32 R12, RZ, RZ, 0x1 ;  /* 0x00000001ff0c7424 */ /* 0x000fe200078e00ff */
[----:B------:R-:W-:Y:S01]  /*1790*/  ISETP.EQ.OR P3, PT, R0, RZ, P4 ;  /* 0x000000ff0000720c */ /* 0x000fe20002762670 */
[----:B------:R-:W-:Y:S01]  /*17a0*/  UISETP.NE.AND UP1, UPT, UR17, URZ, UPT ;  /* 0x000000ff1100728c */ /* 0x000fe2000bf25270 */
[----:B------:R-:W-:Y:S02]  /*17b0*/  PLOP3.LUT P2, PT, P2, PT, PT, 0x8, 0x80 ;  /* 0x000000000080781c */ /* 0x000fe4000174e170 */
[----:B------:R-:W-:Y:S01]  /*17c0*/  CS2R R10, SRZ ;  /* 0x00000000000a7805 */ /* 0x000fe2000001ff00 */
[----:B------:R-:W-:Y:S01]  /*17d0*/  IMAD.MOV.U32 R9, RZ, RZ, RZ ;  /* 0x000000ffff097224 */ /* 0x000fe200078e00ff */
[----:B------:R-:W3:Y:S01]  /*17e0*/  LDCU UR49, c[0x0][0x370] ;  /* 0x00006e00ff3177ac */ /* 0x000ee20008000800 */
[----:B------:R-:W-:Y:S01]  /*17f0*/  IMAD.MOV.U32 R8, RZ, RZ, 0x1 ;  /* 0x00000001ff087424 */ /* 0x000fe200078e00ff */
[----:B------:R-:W-:Y:S01]  /*1800*/  USEL UR40, UR54, 0x2, UP1 ;  /* 0x0000000236287887 */ /* 0x000fe20008800000 */
[----:B------:R-:W4:Y:S01]  /*1810*/  LDCU.64 UR46, c[0x0][0x348] ;  /* 0x00006900ff2e77ac */ /* 0x000f220008000a00 */
[----:B--2---:R-:W-:-:S02]  /*1820*/  UIADD3 UR5, UPT, UPT, UR6, 0x3f, URZ ;  /* 0x0000003f06057890 */ /* 0x004fc4000fffe0ff */
[----:B------:R-:W-:Y:S02]  /*1830*/  UIADD3 UR56, UPT, UPT, UR6, 0x7e, URZ ;  /* 0x0000007e06387890 */ /* 0x000fe4000fffe0ff */
[----:B------:R-:W-:Y:S01]  /*1840*/  USHF.R.S32.HI UR4, URZ, 0x1f, UR5 ;  /* 0x0000001fff047899 */ /* 0x000fe20008011405 */
[----:B------:R-:W2:Y:S03]  /*1850*/  LDCU UR48, c[0x0][0x374] ;  /* 0x00006e80ff3077ac */ /* 0x000ea60008000800 */
[----:B------:R-:W-:Y:S02]  /*1860*/  ULEA.HI UR4, UR4, UR5, URZ, 0x6 ;  /* 0x0000000504047291 */ /* 0x000fe4000f8f30ff */
[----:B------:R-:W-:Y:S02]  /*1870*/  USHF.L.U32 UR5, UR26, 0x5, URZ ;  /* 0x000000051a057899 */ /* 0x000fe400080006ff */
[----:B------:R-:W-:-:S02]  /*1880*/  USHF.R.S32.HI UR51, URZ, 0x6, UR4 ;  /* 0x00000006ff337899 */ /* 0x000fc40008011404 */
[----:B------:R-:W-:Y:S02]  /*1890*/  UIADD3 UR4, UPT, UPT, UR6, -0x1, URZ ;  /* 0xffffffff06047890 */ /* 0x000fe4000fffe0ff */
[----:B------:R-:W-:Y:S02]  /*18a0*/  UISETP.LT.U32.AND UP0, UPT, UR51, 0x2, UPT ;  /* 0x000000023300788c */ /* 0x000fe4000bf01070 */
[----:B------:R-:W-:Y:S02]  /*18b0*/  UISETP.GE.U32.AND UP2, UPT, UR4, -0x7f, UPT ;  /* 0xffffff810400788c */ /* 0x000fe4000bf46070 */
[----:B------:R-:W-:Y:S02]  /*18c0*/  USEL UR50, UR51, 0x2, UP0 ;  /* 0x0000000233327887 */ /* 0x000fe40008000000 */
[----:B------:R-:W-:Y:S02]  /*18d0*/  ULOP3.LUT UR53, UR5, 0x20, URZ, 0xe2, !UPT ;  /* 0x0000002005357892 */ /* 0x000fe4000f8ee2ff */
[----:B------:R-:W-:-:S02]  /*18e0*/  UIADD3 UR39, UPT, UPT, UR50, -0x1, URZ ;  /* 0xffffffff32277890 */ /* 0x000fc4000fffe0ff */
[----:B------:R-:W-:Y:S01]  /*18f0*/  UIADD3 UR54, UPT, UPT, UR51, -UR50, URZ ;  /* 0x8000003233367290 */ /* 0x000fe2000fffe0ff */
[----:B------:R-:W-:Y:S02]  /*1900*/  UMOV UR29, URZ ;  /* 0x000000ff001d7c82 */ /* 0x000fe40008000000 */
[----:B------:R-:W-:-:S04]  /*1910*/  @UP2 UIADD3 UR39, UPT, UPT, UR50, URZ, URZ ;  /* 0x000000ff32272290 */ /* 0x000fc8000fffe0ff */
[----:B--234-:R-:W-:-:S12]  /*1920*/  UIADD3 UR39, UPT, UPT, UR39, 0x1, URZ ;  /* 0x0000000127277890 */ /* 0x01cfd8000fffe0ff */
.L_x_46:
[----:B------:R-:W-:Y:S01]  /*1930*/  UISETP.NE.AND UP0, UPT, UR52, URZ, UPT ;  /* 0x000000ff3400728c */ /* 0x000fe2000bf05270 */
[----:B------:R-:W2:Y:S08]  /*1940*/  S2UR UR52, SR_CgaCtaId ;  /* 0x00000000003479c3 */ /* 0x000eb00000008800 */
[----:B-1-3--:R-:W-:Y:S05]  /*1950*/  BRA.U UP0, `(.L_x_23) ;  /* 0x0000000100347547 */ /* 0x00afea000b800000 */
[----:B------:R-:W3:Y:S01]  /*1960*/  S2R R0, SR_CgaCtaId ;  /* 0x0000000000007919 */ /* 0x000ee20000008800 */
[----:B------:R-:W-:Y:S02]  /*1970*/  MOV R3, 0x400 ;  /* 0x0000040000037802 */ /* 0x000fe40000000f00 */
[----:B------:R-:W-:Y:S02]  /*1980*/  SHF.L.U32 R2, R8, 0x1f, RZ ;  /* 0x0000001f08027819 */ /* 0x000fe400000006ff */
[----:B---3--:R-:W-:-:S05]  /*1990*/  LEA R0, R0, R3, 0x18 ;  /* 0x0000000300007211 */ /* 0x008fca00078ec0ff */
[----:B------:R-:W-:-:S04]  /*19a0*/  IMAD R3, R9, 0x8, R0 ;  /* 0x0000000809037824 */ /* 0x000fc800078e0200 */
[----:B------:R-:W3:Y:S02]  /*19b0*/  SYNCS.PHASECHK.TRANS64.TRYWAIT P0, [R3+URZ+0xe0], R2 ;  /* 0x0000e002030075a7 */ /* 0x000ee400080011ff */
[----:B---3--:R-:W-:Y:S05]  /*19c0*/  @!P0 BRA `(.L_x_24) ;  /* 0x0000009000508947 */ /* 0x008fea0003800000 */
.L_x_176:
[----:B------:R-:W-:Y:S01]  /*19d0*/  VIADD R9, R9, 0x1 ;  /* 0x0000000109097836 */ /* 0x000fe20000000000 */
[----:B------:R3:W-:Y:S04]  /*19e0*/  SYNCS.ARRIVE.TRANS64.A1T0 RZ, [R3+URZ+0xd0], RZ ;  /* 0x0000d0ff03ff79a7 */ /* 0x0007e800081000ff */
[----:B------:R-:W-:-:S04]  /*19f0*/  ISETP.NE.AND P0, PT, R9, 0x2, PT ;  /* 0x000000020900780c */ /* 0x000fc80003f05270 */
[----:B------:R-:W-:Y:S02]  /*1a00*/  SEL R9, R9, RZ, P0 ;  /* 0x000000ff09097207 */ /* 0x000fe40000000000 */
[----:B---3--:R-:W-:-:S04]  /*1a10*/  SEL R3, RZ, 0x1, P0 ;  /* 0x00000001ff037807 */ /* 0x008fc80000000000 */
[----:B------:R-:W-:Y:S02]  /*1a20*/  LOP3.LUT R8, R8, R3, RZ, 0x3c, !PT ;  /* 0x0000000308087212 */ /* 0x000fe400078e3cff */
.L_x_23:
[----:B------:R-:W-:Y:S01]  /*1a30*/  UMOV UR21, 0x400 ;  /* 0x0000040000157882 */ /* 0x000fe20000000000 */
[----:B------:R-:W-:Y:S01]  /*1a40*/  SHF.L.U32 R0, R12, 0x1f, RZ ;  /* 0x0000001f0c007819 */ /* 0x000fe200000006ff */
[----:B--2---:R-:W-:Y:S02]  /*1a50*/  ULEA UR21, UR52, UR21, 0x18 ;  /* 0x0000001534157291 */ /* 0x004fe4000f8ec0ff */
[----:B------:R-:W-:Y:S02]  /*1a60*/  UISETP.GE.U32.AND UP0, UPT, UR56, 0x7f, UPT ;  /* 0x0000007f3800788c */ /* 0x000fe4000bf06070 */
[----:B------:R-:W-:Y:S02]  /*1a70*/  ULEA UR4, UR29, UR21, 0x3 ;  /* 0x000000151d047291 */ /* 0x000fe4000f8e18ff */
[----:B------:R-:W-:Y:S02]  /*1a80*/  ULEA UR19, UR20, UR55, 0x1 ;  /* 0x0000003714137291 */ /* 0x000fe4000f8e08ff */
[----:B------:R-:W-:-:S02]  /*1a90*/  ULEA UR35, UR16, UR53, 0x6 ;  /* 0x0000003510237291 */ /* 0x000fc4000f8e30ff */
[----:B------:R-:W-:Y:S01]  /*1aa0*/  USHF.L.U32 UR19, UR19, 0x7, URZ ;  /* 0x0000000713137899 */ /* 0x000fe200080006ff */
[----:B------:R-:W-:Y:S02]  /*1ab0*/  UMOV UR7, URZ ;  /* 0x000000ff00077c82 */ /* 0x000fe40008000000 */
[----:B------:R2:W3:Y:S01]  /*1ac0*/  SYNCS.PHASECHK.TRANS64.TRYWAIT P1, [UR4+0x10], R0 ;  /* 0x00001000ff0075a7 */ /* 0x0004e20008021104 */
[----:B------:R-:W-:Y:S08]  /*1ad0*/  BRA.U !UP0, `(.L_x_25) ;  /* 0x00000005080c7547 */ /* 0x000ff0000b800000 */
[----:B------:R-:W-:Y:S01]  /*1ae0*/  UMOV UR13, URZ ;  /* 0x000000ff000d7c82 */ /* 0x000fe20008000000 */
[----:B------:R-:W-:-:S05]  /*1af0*/  UMOV UR5, UR29 ;  /* 0x0000001d00057c82 */ /* 0x000fca0008000000 */
.L_x_33:
[----:B------:R-:W-:Y:S01]  /*1b00*/  ULEA UR33, UR5, UR21, 0x3 ;  /* 0x0000001505217291 */ /* 0x000fe2000f8e18ff */
[----:B---3--:R-:W-:Y:S01]  /*1b10*/  @!P4 MOV R2, 0x14000 ;  /* 0x000140000002c802 */ /* 0x008fe20000000f00 */
[----:B-123--:R-:W-:Y:S10]  /*1b20*/  @P1 BRA `(.L_x_26) ;  /* 0x00000000000c1947 */ /* 0x00eff40003800000 */
[----:B------:R-:W-:-:S04]  /*1b30*/  SHF.L.U32 R3, R12, 0x1f, RZ ;  /* 0x0000001f0c037819 */ /* 0x000fc800000006ff */
[----:B------:R-:W3:Y:S02]  /*1b40*/  SYNCS.PHASECHK.TRANS64.TRYWAIT P0, [UR33+0x10], R3 ;  /* 0x00001003ff0075a7 */ /* 0x000ee40008001121 */
[----:B---3--:R-:W-:Y:S05]  /*1b50*/  @!P0 BRA `(.L_x_27) ;  /* 0x0000009000008947 */ /* 0x008fea0003800000 */
.L_x_26:
[----:B------:R3:W-:Y:S01]  /*1b60*/  @!P4 SYNCS.ARRIVE.TRANS64 RZ, [UR33], R2 ;  /* 0x00000002ffffc9a7 */ /* 0x0007e20008000021 */
[----:B------:R-:W-:-:S04]  /*1b70*/  ULOP3.LUT UR4, UR40, 0x2, URZ, 0xfc, !UPT ;  /* 0x0000000228047892 */ /* 0x000fc8000f8efcff */
[----:B------:R-:W-:-:S09]  /*1b80*/  UISETP.NE.AND UP0, UPT, UR4, 0x2, UPT ;  /* 0x000000020400788c */ /* 0x000fd2000bf05270 */
[----:B------:R-:W-:Y:S05]  /*1b90*/  BRA.U UP0, `(.L_x_28) ;  /* 0x0000000100047547 */ /* 0x000fea000b800000 */
[----:B-1----:R-:W-:Y:S05]  /*1ba0*/  BPT.TRAP 0x1 ;  /* 0x000000040000795c */ /* 0x002fea0000300000 */
.L_x_28:
[----:B------:R-:W-:Y:S04]  /*1bb0*/  BSSY.RECONVERGENT B0, `(.L_x_29) ;  /* 0x0000003000007945 */ /* 0x000fe80003800200 */
[----:B------:R-:W-:Y:S05]  /*1bc0*/  @P3 BRA `(.L_x_30) ;  /* 0x0000000000043947 */ /* 0x000fea0003800000 */
[----:B-1----:R-:W-:Y:S05]  /*1bd0*/  BPT.TRAP 0x1 ;  /* 0x000000040000795c */ /* 0x002fea0000300000 */
.L_x_30:
[----:B-1----:R-:W-:Y:S05]  /*1be0*/  BSYNC.RECONVERGENT B0 ;  /* 0x0000000000007941 */ /* 0x002fea0003800200 */
.L_x_29:
[----:B------:R-:W-:Y:S01]  /*1bf0*/  UIADD3 UR4, UPT, UPT, UR5, 0x1, URZ ;  /* 0x0000000105047890 */ /* 0x000fe2000fffe0ff */
[----:B------:R-:W-:Y:S01]  /*1c00*/  BSSY.RECONVERGENT B0, `(.L_x_31) ;  /* 0x000002b000007945 */ /* 0x000fe20003800200 */
[----:B------:R-:W-:Y:S02]  /*1c10*/  ELECT P0, URZ, PT ;  /* 0x0000000000ff782f */ /* 0x000fe40003800000 */
[----:B------:R-:W-:-:S04]  /*1c20*/  UISETP.NE.AND UP0, UPT, UR4, 0x2, UPT ;  /* 0x000000020400788c */ /* 0x000fc8000bf05270 */
[----:B------:R-:W-:Y:S02]  /*1c30*/  USEL UR6, URZ, 0x1, UP0 ;  /* 0x00000001ff067887 */ /* 0x000fe40008000000 */
[----:B------:R-:W-:-:S04]  /*1c40*/  USEL UR29, UR4, URZ, UP0 ;  /* 0x000000ff041d7287 */ /* 0x000fc80008000000 */
[----:B------:R-:W-:Y:S01]  /*1c50*/  ULEA UR4, UR29, UR21, 0x3 ;  /* 0x000000151d047291 */ /* 0x000fe2000f8e18ff */
[----:B------:R-:W-:-:S04]  /*1c60*/  LOP3.LUT R12, R12, UR6, RZ, 0x3c, !PT ;  /* 0x000000060c0c7c12 */ /* 0x000fc8000f8e3cff */
[----:B--2---:R-:W-:-:S04]  /*1c70*/  SHF.L.U32 R0, R12, 0x1f, RZ ;  /* 0x0000001f0c007819 */ /* 0x004fc800000006ff */
[----:B------:R1:W2:Y:S01]  /*1c80*/  SYNCS.PHASECHK.TRANS64.TRYWAIT P1, [UR4+0x10], R0 ;  /* 0x00001000ff0075a7 */ /* 0x0002a20008021104 */
[----:B------:R-:W-:Y:S05]  /*1c90*/  @!P0 BRA `(.L_x_32) ;  /* 0x0000000000848947 */ /* 0x000fea0003800000 */
[----:B------:R-:W-:Y:S02]  /*1ca0*/  ULEA UR24, UR5, UR38, 0xc ;  /* 0x0000002605187291 */ /* 0x000fe4000f8e60ff */
[----:B------:R-:W-:Y:S02]  /*1cb0*/  ULEA UR8, UR5, UR37, 0xe ;  /* 0x0000002505087291 */ /* 0x000fe4000f8e70ff */
[----:B------:R-:W-:Y:S02]  /*1cc0*/  UIADD3 UR6, UP1, UPT, UR46, 0x80, URZ ;  /* 0x000000802e067890 */ /* 0x000fe4000ff3e0ff */
[----:B------:R-:W-:Y:S02]  /*1cd0*/  ULEA UR24, UR24, UR21, 0x2 ;  /* 0x0000001518187291 */ /* 0x000fe4000f8e10ff */
[----:B------:R-:W-:Y:S02]  /*1ce0*/  USHF.L.U32 UR34, UR13, 0x6, URZ ;  /* 0x000000060d227899 */ /* 0x000fe400080006ff */
[----:B------:R-:W-:-:S02]  /*1cf0*/  UIADD3 UR14, UP0, UPT, UR46, 0x180, URZ ;  /* 0x000001802e0e7890 */ /* 0x000fc4000ff1e0ff */
[----:B------:R-:W-:Y:S02]  /*1d00*/  ULEA UR8, UR8, UR21, 0x2 ;  /* 0x0000001508087291 */ /* 0x000fe4000f8e10ff */
[----:B------:R-:W-:Y:S02]  /*1d10*/  UIADD3.X UR7, UPT, UPT, URZ, UR47, URZ, UP1, !UPT ;  /* 0x0000002fff077290 */ /* 0x000fe40008ffe4ff */
[----:B------:R-:W-:Y:S02]  /*1d20*/  UIADD3 UR32, UPT, UPT, UR24, 0x8800, URZ ;  /* 0x0000880018207890 */ /* 0x000fe4000fffe0ff */
[----:B------:R-:W-:Y:S02]  /*1d30*/  UPRMT UR4, URZ, 0x5410, UR31 ;  /* 0x00005410ff047896 */ /* 0x000fe4000800001f */
[----:B------:R-:W-:Y:S02]  /*1d40*/  UIADD3 UR26, UPT, UPT, UR34, 0x20, URZ ;  /* 0x00000020221a7890 */ /* 0x000fe4000fffe0ff */
[----:B------:R-:W-:-:S02]  /*1d50*/  UIADD3 UR24, UPT, UPT, UR24, 0xa800, URZ ;  /* 0x0000a80018187890 */ /* 0x000fc4000fffe0ff */
[----:B------:R-:W-:Y:S02]  /*1d60*/  UIADD3.X UR15, UPT, UPT, URZ, UR47, URZ, UP0, !UPT ;  /* 0x0000002fff0f7290 */ /* 0x000fe400087fe4ff */
[----:B------:R-:W-:Y:S02]  /*1d70*/  UIADD3 UR16, UPT, UPT, UR8, 0x10800, URZ ;  /* 0x0001080008107890 */ /* 0x000fe4000fffe0ff */
[----:B------:R-:W-:Y:S02]  /*1d80*/  UPRMT UR22, URZ, 0x5410, UR30 ;  /* 0x00005410ff167896 */ /* 0x000fe4000800001e */
[----:B------:R-:W-:Y:S01]  /*1d90*/  UIADD3 UR8, UPT, UPT, UR8, 0x18800, URZ ;  /* 0x0001880008087890 */ /* 0x000fe2000fffe0ff */
[----:B------:R-:W-:Y:S01]  /*1da0*/  UMOV UR42, 0x0 ;  /* 0x00000000002a7882 */ /* 0x000fe20000000000 */
[----:B------:R-:W-:Y:S01]  /*1db0*/  UMOV UR43, 0x10000000 ;  /* 0x10000000002b7882 */ /* 0x000fe20000000000 */
[----:B------:R-:W-:Y:S01]  /*1dc0*/  UMOV UR25, UR33 ;  /* 0x0000002100197c82 */ /* 0x000fe20008000000 */
[----:B------:R-:W-:Y:S01]  /*1dd0*/  UMOV UR27, UR35 ;  /* 0x00000023001b7c82 */ /* 0x000fe20008000000 */
[----:B------:R-:W-:Y:S01]  /*1de0*/  UMOV UR28, UR36 ;  /* 0x00000024001c7c82 */ /* 0x000fe20008000000 */
[----:B------:R-:W-:Y:S01]  /*1df0*/  UMOV UR17, UR33 ;  /* 0x0000002100117c82 */ /* 0x000fe20008000000 */
[----:B------:R-:W-:Y:S01]  /*1e00*/  UMOV UR20, UR36 ;  /* 0x0000002400147c82 */ /* 0x000fe20008000000 */
[----:B------:R-:W-:Y:S01]  /*1e10*/  UMOV UR18, UR34 ;  /* 0x0000002200127c82 */ /* 0x000fe20008000000 */
[----:B------:R4:W-:Y:S01]  /*1e20*/  UTMALDG.3D.MULTICAST [UR32], [UR6], UR4, desc[UR42] ;  /* 0x00002a20060073b4 */ /* 0x0009e20008011804 */
[----:B------:R-:W-:Y:S01]  /*1e30*/  UMOV UR9, UR33 ;  /* 0x0000002100097c82 */ /* 0x000fe20008000000 */
[----:B------:R-:W-:Y:S01]  /*1e40*/  UMOV UR11, UR19 ;  /* 0x00000013000b7c82 */ /* 0x000fe20008000000 */
[----:B------:R-:W-:Y:S01]  /*1e50*/  UMOV UR12, UR36 ;  /* 0x00000024000c7c82 */ /* 0x000fe20008000000 */
[----:B------:R-:W-:Y:S01]  /*1e60*/  UMOV UR10, UR26 ;  /* 0x0000001a000a7c82 */ /* 0x000fe20008000000 */
[----:B------:R4:W-:Y:S01]  /*1e70*/  UTMALDG.3D.MULTICAST [UR24], [UR6], UR4, desc[UR42] ;  /* 0x00002a18060073b4 */ /* 0x0009e20008011804 */
[----:B------:R4:W-:Y:S01]  /*1e80*/  UTMALDG.3D.MULTICAST [UR16], [UR14], UR22, desc[UR42] ;  /* 0x00002a100e0073b4 */ /* 0x0009e20008011816 */
[----:B------:R4:W-:Y:S02]  /*1e90*/  UTMALDG.3D.MULTICAST [UR8], [UR14], UR22, desc[UR42] ;  /* 0x00002a080e0073b4 */ /* 0x0009e40008011816 */
[----:B----4-:R-:W-:Y:S01]  /*1ea0*/  NOP ;  /* 0x0000000000007918 */ /* 0x010fe20000000000 */
.L_x_32:
[----:B------:R-:W-:Y:S05]  /*1eb0*/  BSYNC.RECONVERGENT B0 ;  /* 0x0000000000007941 */ /* 0x000fea0003800200 */
.L_x_31:
[----:B------:R-:W-:Y:S01]  /*1ec0*/  UIADD3 UR13, UPT, UPT, UR13, 0x1, URZ ;  /* 0x000000010d0d7890 */ /* 0x000fe2000fffe0ff */
[----:B------:R-:W-:Y:S01]  /*1ed0*/  UMOV UR5, UR29 ;  /* 0x0000001d00057c82 */ /* 0x000fe20008000000 */
[----:B------:R-:W-:Y:S02]  /*1ee0*/  UMOV UR7, UR39 ;  /* 0x0000002700077c82 */ /* 0x000fe40008000000 */
[----:B------:R-:W-:-:S09]  /*1ef0*/  UISETP.NE.AND UP0, UPT, UR13, UR39, UPT ;  /* 0x000000270d00728c */ /* 0x000fd2000bf05270 */
[----:B------:R-:W-:Y:S05]  /*1f00*/  BRA.U UP0, `(.L_x_33) ;  /* 0xfffffff900fc7547 */ /* 0x000fea000b83ffff */
.L_x_25:
[----:B------:R-:W-:Y:S01]  /*1f10*/  ULEA UR4, UR29, UR21, 0x3 ;  /* 0x000000151d047291 */ /* 0x000fe2000f8e18ff */
[----:B-12---:R-:W-:Y:S01]  /*1f20*/  SHF.L.U32 R0, R12, 0x1f, RZ ;  /* 0x0000001f0c007819 */ /* 0x006fe200000006ff */
[----:B------:R-:W-:Y:S01]  /*1f30*/  @!P2 SYNCS.ARRIVE.TRANS64.A1T0 RZ, [UR21+0x68], RZ ;  /* 0x000068ffffffa9a7 */ /* 0x000fe20008100015 */
[----:B------:R-:W-:-:S06]  /*1f40*/  UISETP.GT.AND UP0, UPT, UR51, UR50, UPT ;  /* 0x000000323300728c */ /* 0x000fcc000bf04270 */
[----:B---3--:R1:W2:Y:S03]  /*1f50*/  SYNCS.PHASECHK.TRANS64.TRYWAIT P1, [UR4+0x10], R0 ;  /* 0x00001000ff0075a7 */ /* 0x0082a60008021104 */
[----:B------:R-:W-:Y:S05]  /*1f60*/  BRA.U !UP0, `(.L_x_34) ;  /* 0x0000000508087547 */ /* 0x000fea000b800000 */
[----:B------:R-:W-:Y:S01]  /*1f70*/  UIADD3 UR13, UPT, UPT, UR54, UR7, URZ ;  /* 0x00000007360d7290 */ /* 0x000fe2000fffe0ff */
[----:B------:R-:W-:-:S11]  /*1f80*/  UMOV UR5, UR29 ;  /* 0x0000001d00057c82 */ /* 0x000fd60008000000 */
.L_x_42:
[----:B------:R-:W-:Y:S01]  /*1f90*/  ULEA UR33, UR5, UR21, 0x3 ;  /* 0x0000001505217291 */ /* 0x000fe2000f8e18ff */
[----:B--2---:R-:W-:Y:S01]  /*1fa0*/  @!P4 MOV R2, 0x14000 ;  /* 0x000140000002c802 */ /* 0x004fe20000000f00 */
[----:B--23--:R-:W-:Y:S10]  /*1fb0*/  @P1 BRA `(.L_x_35) ;  /* 0x00000000000c1947 */ /* 0x00cff40003800000 */
[----:B------:R-:W-:-:S04]  /*1fc0*/  SHF.L.U32 R3, R12, 0x1f, RZ ;  /* 0x0000001f0c037819 */ /* 0x000fc800000006ff */
[----:B------:R-:W2:Y:S02]  /*1fd0*/  SYNCS.PHASECHK.TRANS64.TRYWAIT P0, [UR33+0x10], R3 ;  /* 0x00001003ff0075a7 */ /* 0x000ea40008001121 */
[----:B--2---:R-:W-:Y:S05]  /*1fe0*/  @!P0 BRA `(.L_x_36) ;  /* 0x0000008800f48947 */ /* 0x004fea0003800000 */
.L_x_35:
[----:B------:R2:W-:Y:S01]  /*1ff0*/  @!P4 SYNCS.ARRIVE.TRANS64 RZ, [UR33], R2 ;  /* 0x00000002ffffc9a7 */ /* 0x0005e20008000021 */
[----:B------:R-:W-:-:S04]  /*2000*/  ULOP3.LUT UR4, UR40, 0x2, URZ, 0xfc, !UPT ;  /* 0x0000000228047892 */ /* 0x000fc8000f8efcff */
[----:B------:R-:W-:-:S09]  /*2010*/  UISETP.NE.AND UP0, UPT, UR4, 0x2, UPT ;  /* 0x000000020400788c */ /* 0x000fd2000bf05270 */
[----:B------:R-:W-:Y:S05]  /*2020*/  BRA.U UP0, `(.L_x_37) ;  /* 0x0000000100047547 */ /* 0x000fea000b800000 */
[----:B------:R-:W-:Y:S05]  /*2030*/  BPT.TRAP 0x1 ;  /* 0x000000040000795c */ /* 0x000fea0000300000 */
.L_x_37:
[----:B------:R-:W-:Y:S04]  /*2040*/  BSSY.RECONVERGENT B0, `(.L_x_38) ;  /* 0x0000003000007945 */ /* 0x000fe80003800200 */
[----:B------:R-:W-:Y:S05]  /*2050*/  @P3 BRA `(.L_x_39) ;  /* 0x0000000000043947 */ /* 0x000fea0003800000 */
[----:B------:R-:W-:Y:S05]  /*2060*/  BPT.TRAP 0x1 ;  /* 0x000000040000795c */ /* 0x000fea0000300000 */
.L_x_39:
[----:B------:R-:W-:Y:S05]  /*2070*/  BSYNC.RECONVERGENT B0 ;  /* 0x0000000000007941 */ /* 0x000fea0003800200 */
.L_x_38:
        /* <DEDUP_REMOVED lines=8> */
[----:B-1----:R-:W-:-:S04]  /*2100*/  SHF.L.U32 R0, R12, 0x1f, RZ ;  /* 0x0000001f0c007819 */ /* 0x002fc800000006ff */
[----:B------:R1:W3:Y:S01]  /*2110*/  SYNCS.PHASECHK.TRANS64.TRYWAIT P1, [UR4+0x10], R0 ;  /* 0x00001000ff0075a7 */ /* 0x0002e20008021104 */
        /* <DEDUP_REMOVED lines=34> */
.L_x_41:
[----:B------:R-:W-:Y:S05]  /*2340*/  BSYNC.RECONVERGENT B0 ;  /* 0x0000000000007941 */ /* 0x000fea0003800200 */
.L_x_40:
[----:B------:R-:W-:Y:S01]  /*2350*/  UIADD3 UR7, UPT, UPT, UR7, 0x1, URZ ;  /* 0x0000000107077890 */ /* 0x000fe2000fffe0ff */
[----:B------:R-:W-:-:S03]  /*2360*/  UMOV UR5, UR29 ;  /* 0x0000001d00057c82 */ /* 0x000fc60008000000 */
[----:B------:R-:W-:-:S09]  /*2370*/  UISETP.NE.AND UP0, UPT, UR7, UR13, UPT ;  /* 0x0000000d0700728c */ /* 0x000fd2000bf05270 */
[----:B------:R-:W-:Y:S05]  /*2380*/  BRA.U UP0, `(.L_x_42) ;  /* 0xfffffffd00007547 */ /* 0x000fea000b83ffff */
.L_x_34:
[C---:B------:R-:W-:Y:S01]  /*2390*/  LEA R3, R11.reuse, UR21, 0x3 ;  /* 0x000000150b037c11 */ /* 0x040fe2000f8e18ff */
[----:B------:R-:W-:Y:S01]  /*23a0*/  NOP ;  /* 0x0000000000007918 */ /* 0x000fe20000000000 */
[----:B-1----:R-:W-:Y:S02]  /*23b0*/  SHF.L.U32 R0, R10, 0x1f, RZ ;  /* 0x0000001f0a007819 */ /* 0x002fe400000006ff */
[----:B------:R-:W-:Y:S02]  /*23c0*/  LEA R5, R11, UR21, 0x4 ;  /* 0x000000150b057c11 */ /* 0x000fe4000f8e20ff */
[----:B------:R-:W1:Y:S02]  /*23d0*/  SYNCS.PHASECHK.TRANS64.TRYWAIT P0, [R3+URZ+0x70], R0 ;  /* 0x00007000030075a7 */ /* 0x000e6400080011ff */
[----:B-1----:R-:W-:Y:S05]  /*23e0*/  @!P0 BRA `(.L_x_43) ;  /* 0x00000088000c8947 */ /* 0x002fea0003800000 */
.L_x_179:
[----:B------:R-:W4:Y:S01]  /*23f0*/  LDS.128 R4, [R5+0x100] ;  /* 0x0001000005047984 */ /* 0x000f220000000c00 */
[----:B------:R-:W-:Y:S01]  /*2400*/  UISETP.GE.AND UP0, UPT, UR45, 0x1, UPT ;  /* 0x000000012d00788c */ /* 0x000fe2000bf06270 */
[----:B------:R-:W-:Y:S01]  /*2410*/  @!PT LDS RZ, [RZ] ;  /* 0x00000000fffff984 */ /* 0x000fe20000000800 */
[----:B------:R-:W-:Y:S01]  /*2420*/  @!PT LDS RZ, [RZ] ;  /* 0x00000000fffff984 */ /* 0x000fe20000000800 */
[----:B------:R-:W-:Y:S01]  /*2430*/  @!PT LDS RZ, [RZ] ;  /* 0x00000000fffff984 */ /* 0x000fe20000000800 */
[----:B------:R-:W-:Y:S01]  /*2440*/  @!PT LDS RZ, [RZ] ;  /* 0x00000000fffff984 */ /* 0x000fe20000000800 */
[----:B------:R1:W-:Y:S06]  /*2450*/  MEMBAR.ALL.CTA ;  /* 0x0000000000007992 */ /* 0x0003ec0000008000 */
[----:B-1----:R-:W1:Y:S01]  /*2460*/  FENCE.VIEW.ASYNC.S ;  /* 0x00000000000073c6 */ /* 0x002e620000000000 */
[----:B----4-:R-:W-:-:S13]  /*2470*/  LOP3.LUT P0, RZ, R6, 0x1, RZ, 0xc0, !PT ;  /* 0x0000000106ff7812 */ /* 0x010fda000780c0ff */
[----:B-1----:R-:W-:Y:S01]  /*2480*/  VOTEU.ANY UP1, P0 ;  /* 0x0000000000ff7886 */ /* 0x002fe20000020100 */
[----:B------:R-:W-:-:S13]  /*2490*/  PLOP3.LUT P0, PT, PT, PT, UP1, 0x80, 0x8 ;  /* 0x000000000008781c */ /* 0x000fda0003f0f018 */
[----:B------:R-:W-:Y:S02]  /*24a0*/  @P0 LOP3.LUT R0, R5, 0xffff, RZ, 0xc0, !PT ;  /* 0x0000ffff05000812 */ /* 0x000fe400078ec0ff */
[----:B--2---:R-:W-:Y:S02]  /*24b0*/  @P0 MOV R2, R4 ;  /* 0x0000000400020202 */ /* 0x004fe40000000f00 */
[----:B------:R-:W-:Y:S01]  /*24c0*/  @P0 R2UR UR5, R0 ;  /* 0x00000000000502ca */ /* 0x000fe200000e0000 */
[----:B------:R-:W-:Y:S01]  /*24d0*/  VIADD R0, R3, 0x80 ;  /* 0x0000008003007836 */ /* 0x000fe20000000000 */
[----:B------:R-:W-:Y:S02]  /*24e0*/  @P0 SHF.R.U32.HI R4, RZ, 0x10, R5 ;  /* 0x00000010ff040819 */ /* 0x000fe40000011605 */
[----:B------:R-:W-:Y:S02]  /*24f0*/  @P0 R2UR UR6, R2 ;  /* 0x00000000020602ca */ /* 0x000fe400000e0000 */
[----:B------:R-:W-:-:S02]  /*2500*/  PRMT R0, RZ, 0x654, R0 ;  /* 0x00000654ff007816 */ /* 0x000fc40000000000 */
[----:B------:R-:W-:Y:S02]  /*2510*/  @P0 R2UR UR4, R4 ;  /* 0x00000000040402ca */ /* 0x000fe400000e0000 */
[----:B------:R1:W-:Y:S03]  /*2520*/  SYNCS.ARRIVE.TRANS64.RED.A1T0 RZ, [R0+URZ], RZ ;  /* 0x000000ff00ff79a7 */ /* 0x0003e600081004ff */
[----:B------:R-:W-:-:S04]  /*2530*/  @UP1 UMOV UR41, UR5 ;  /* 0x0000000500291c82 */ /* 0x000fc80008000000 */
[----:B------:R-:W-:-:S04]  /*2540*/  @UP1 UMOV UR44, UR6 ;  /* 0x00000006002c1c82 */ /* 0x000fc80008000000 */
[----:B------:R-:W-:Y:S01]  /*2550*/  @UP1 UMOV UR36, UR4 ;  /* 0x0000000400241c82 */ /* 0x000fe20008000000 */
[----:B------:R-:W-:Y:S05]  /*2560*/  BRA.U !UP0, `(.L_x_44) ;  /* 0x0000000108d47547 */ /* 0x000fea000b800000 */
[----:B------:R-:W2:Y:S01]  /*2570*/  LDCU.128 UR12, c[0x0][0xb10] ;  /* 0x00016200ff0c77ac */ /* 0x000ea20008000c00 */
[----:B------:R-:W4:Y:S01]  /*2580*/  LDCU UR22, c[0x0][0xb20] ;  /* 0x00016400ff1677ac */ /* 0x000f220008000800 */
[----:B------:R-:W3:Y:S01]  /*2590*/  LDCU UR20, c[0x0][0xb0c] ;  /* 0x00016180ff1477ac */ /* 0x000ee20008000800 */
[----:B------:R-:W1:Y:S01]  /*25a0*/  LDCU.64 UR8, c[0x0][0xb28] ;  /* 0x00016500ff0877ac */ /* 0x000e620008000a00 */
[----:B------:R-:W-:Y:S02]  /*25b0*/  UISETP.NE.AND UP3, UPT, UR45, 0x1, UPT ;  /* 0x000000012d00788c */ /* 0x000fe4000bf65270 */
[----:B--2---:R-:W-:Y:S02]  /*25c0*/  UIMAD.WIDE.U32 UR6, UR48, UR15, URZ ;  /* 0x0000000f300672a5 */ /* 0x004fe4000f8e00ff */
[----:B------:R-:W-:Y:S02]  /*25d0*/  UIMAD.WIDE.U32 UR4, UR49, UR12, URZ ;  /* 0x0000000c310472a5 */ /* 0x000fe4000f8e00ff */
[----:B------:R-:W-:-:S02]  /*25e0*/  UISETP.NE.AND UP0, UPT, UR14, 0x1, UPT ;  /* 0x000000010e00788c */ /* 0x000fc4000bf05270 */
[----:B------:R-:W-:Y:S01]  /*25f0*/  UIMAD.WIDE.U32 UR18, UR41, UR15, URZ ;  /* 0x0000000f291272a5 */ /* 0x000fe2000f8e00ff */
[----:B------:R-:W-:Y:S02]  /*2600*/  UMOV UR6, UR7 ;  /* 0x0000000700067c82 */ /* 0x000fe40008000000 */
[----:B------:R-:W-:Y:S01]  /*2610*/  UMOV UR4, UR5 ;  /* 0x0000000500047c82 */ /* 0x000fe20008000000 */
[----:B----4-:R-:W-:Y:S02]  /*2620*/  USHF.R.U32.HI UR6, URZ, UR22, UR6 ;  /* 0x00000016ff067299 */ /* 0x010fe40008011606 */
[----:B---3--:R-:W-:Y:S02]  /*2630*/  UISETP.NE.AND UP2, UPT, UR20, 0x1, UPT ;  /* 0x000000011400788c */ /* 0x008fe4000bf45270 */
[----:B------:R-:W-:Y:S02]  /*2640*/  USHF.R.U32.HI UR4, URZ, UR13, UR4 ;  /* 0x0000000dff047299 */ /* 0x000fe40008011604 */
[----:B------:R-:W-:-:S02]  /*2650*/  USEL UR5, UR48, UR6, !UP0 ;  /* 0x0000000630057287 */ /* 0x000fc4000c000000 */
[----:B------:R-:W-:Y:S02]  /*2660*/  USEL UR6, UR49, UR4, !UP2 ;  /* 0x0000000431067287 */ /* 0x000fe4000d000000 */
[----:B-1----:R-:W-:Y:S01]  /*2670*/  UIMAD.WIDE.U32 UR10, UR5, UR8, URZ ;  /* 0x00000008050a72a5 */ /* 0x002fe2000f8e00ff */
[----:B------:R-:W-:Y:S01]  /*2680*/  UMOV UR4, UR19 ;  /* 0x0000001300047c82 */ /* 0x000fe20008000000 */
[----:B------:R-:W-:Y:S02]  /*2690*/  UIMAD.WIDE.U32 UR16, UR44, UR12, URZ ;  /* 0x0000000c2c1072a5 */ /* 0x000fe4000f8e00ff */
[----:B------:R-:W-:-:S03]  /*26a0*/  UIMAD.WIDE.U32 UR18, UR6, UR8, URZ ;  /* 0x00000008061272a5 */ /* 0x000fc6000f8e00ff */
[----:B------:R-:W-:Y:S01]  /*26b0*/  UMOV UR10, UR11 ;  /* 0x0000000b000a7c82 */ /* 0x000fe20008000000 */
[----:B------:R-:W-:Y:S02]  /*26c0*/  USHF.R.U32.HI UR4, URZ, UR22, UR4 ;  /* 0x00000016ff047299 */ /* 0x000fe40008011604 */
[----:B------:R-:W-:Y:S01]  /*26d0*/  @UP3 USHF.R.U32.HI UR5, URZ, UR9, UR10 ;  /* 0x00000009ff053299 */ /* 0x000fe2000801160a */
[----:B------:R-:W-:Y:S01]  /*26e0*/  UMOV UR16, UR17 ;  /* 0x0000001100107c82 */ /* 0x000fe20008000000 */
[----:B------:R-:W-:Y:S01]  /*26f0*/  UMOV UR18, UR19 ;  /* 0x0000001300127c82 */ /* 0x000fe20008000000 */
[----:B------:R-:W-:Y:S02]  /*2700*/  USHF.R.U32.HI UR13, URZ, UR13, UR16 ;  /* 0x0000000dff0d7299 */ /* 0x000fe40008011610 */
[----:B------:R-:W-:Y:S02]  /*2710*/  USEL UR4, UR41, UR4, !UP0 ;  /* 0x0000000429047287 */ /* 0x000fe4000c000000 */
[----:B------:R-:W-:-:S02]  /*2720*/  @UP3 USHF.R.U32.HI UR6, URZ, UR9, UR18 ;  /* 0x00000009ff063299 */ /* 0x000fc40008011612 */
[----:B------:R-:W-:Y:S02]  /*2730*/  UIMAD UR7, UR45, UR5, URZ ;  /* 0x000000052d0772a4 */ /* 0x000fe4000f8e02ff */
[----:B------:R-:W-:Y:S02]  /*2740*/  USEL UR5, UR44, UR13, !UP2 ;  /* 0x0000000d2c057287 */ /* 0x000fe4000d000000 */
[----:B------:R-:W-:Y:S02]  /*2750*/  UIMAD UR10, UR45, UR6, URZ ;  /* 0x000000062d0a72a4 */ /* 0x000fe4000f8e02ff */
[----:B------:R-:W-:Y:S02]  /*2760*/  UISETP.GE.AND UP0, UPT, UR4, UR7, UPT ;  /* 0x000000070400728c */ /* 0x000fe4000bf06270 */
[----:B------:R-:W-:Y:S02]  /*2770*/  UIMAD.WIDE.U32 UR12, UR4, UR8, URZ ;  /* 0x00000008040c72a5 */ /* 0x000fe4000f8e00ff */
[----:B------:R-:W-:-:S02]  /*2780*/  UISETP.GE.OR UP0, UPT, UR5, UR10, UP0 ;  /* 0x0000000a0500728c */ /* 0x000fc40008706670 */
        /* <DEDUP_REMOVED lines=19> */
.L_x_44:
[----:B------:R-:W2:Y:S02]  /*28c0*/  LDCU UR4, c[0x0][0xb30] ;  /* 0x00016600ff0477ac */ /* 0x000ea40008000800 */
[----:B--2---:R-:W-:-:S09]  /*28d0*/  UISETP.NE.AND UP0, UPT, UR4, 0x1, UPT ;  /* 0x000000010400788c */ /* 0x004fd2000bf05270 */
[----:B------:R-:W-:Y:S05]  /*28e0*/  BRA.U UP0, `(.L_x_45) ;  /* 0x0000000100447547 */ /* 0x000fea000b800000 */
[----:B------:R-:W2:Y:S01]  /*28f0*/  LDCU.128 UR8, c[0x0][0xb10] ;  /* 0x00016200ff0877ac */ /* 0x000ea20008000c00 */
[----:B------:R-:W4:Y:S01]  /*2900*/  LDCU UR12, c[0x0][0xb0c] ;  /* 0x00016180ff0c77ac */ /* 0x000f220008000800 */
[----:B------:R-:W1:Y:S01]  /*2910*/  LDCU UR13, c[0x0][0xb20] ;  /* 0x00016400ff0d77ac */ /* 0x000e620008000800 */
[----:B--2---:R-:W-:Y:S02]  /*2920*/  UIMAD.WIDE.U32 UR6, UR44, UR8, URZ ;  /* 0x000000082c0672a5 */ /* 0x004fe4000f8e00ff */
[----:B------:R-:W-:Y:S02]  /*2930*/  UIMAD.WIDE.U32 UR4, UR41, UR11, URZ ;  /* 0x0000000b290472a5 */ /* 0x000fe4000f8e00ff */
[----:B----4-:R-:W-:Y:S02]  /*2940*/  UISETP.NE.AND UP2, UPT, UR12, 0x1, UPT ;  /* 0x000000010c00788c */ /* 0x010fe4000bf45270 */
[----:B------:R-:W-:Y:S01]  /*2950*/  UISETP.NE.AND UP0, UPT, UR10, 0x1, UPT ;  /* 0x000000010a00788c */ /* 0x000fe2000bf05270 */
[----:B------:R-:W-:-:S02]  /*2960*/  UMOV UR6, UR7 ;  /* 0x0000000700067c82 */ /* 0x000fc40008000000 */
[----:B------:R-:W-:Y:S01]  /*2970*/  UMOV UR4, UR5 ;  /* 0x0000000500047c82 */ /* 0x000fe20008000000 */
[----:B------:R-:W-:Y:S02]  /*2980*/  USHF.R.U32.HI UR9, URZ, UR9, UR6 ;  /* 0x00000009ff097299 */ /* 0x000fe40008011606 */
[----:B-1----:R-:W-:Y:S02]  /*2990*/  USHF.R.U32.HI UR4, URZ, UR13, UR4 ;  /* 0x0000000dff047299 */ /* 0x002fe40008011604 */
[----:B------:R-:W-:Y:S02]  /*29a0*/  USEL UR5, UR44, UR9, !UP2 ;  /* 0x000000092c057287 */ /* 0x000fe4000d000000 */
[----:B------:R-:W-:-:S04]  /*29b0*/  USEL UR4, UR41, UR4, !UP0 ;  /* 0x0000000429047287 */ /* 0x000fc8000c000000 */
[----:B------:R-:W-:Y:S02]  /*29c0*/  UIADD3 UR6, UPT, UPT, UR5, -UR4, URZ ;  /* 0x8000000405067290 */ /* 0x000fe4000fffe0ff */
[----:B------:R-:W-:Y:S02]  /*29d0*/  UIADD3 UR4, UPT, UPT, -UR5, UR4, URZ ;  /* 0x0000000405047290 */ /* 0x000fe4000fffe1ff */
[----:B------:R-:W-:Y:S02]  /*29e0*/  UIMAD UR41, UR6, UR10, UR41 ;  /* 0x0000000a062972a4 */ /* 0x000fe4000f8e0229 */
[----:B------:R-:W-:-:S12]  /*29f0*/  UIMAD UR44, UR4, UR12, UR44 ;  /* 0x0000000c042c72a4 */ /* 0x000fd8000f8e022c */
.L_x_45:
[----:B------:R-:W-:Y:S01]  /*2a00*/  VIADD R11, R11, 0x1 ;  /* 0x000000010b0b7836 */ /* 0x000fe20000000000 */
[----:B------:R-:W-:Y:S02]  /*2a10*/  R2UR UR5, R67 ;  /* 0x00000000430572ca */ /* 0x000fe400000e0000 */
[----:B------:R-:W-:Y:S02]  /*2a20*/  R2UR UR4, R66 ;  /* 0x00000000420472ca */ /* 0x000fe400000e0000 */
[C---:B------:R-:W-:Y:S02]  /*2a30*/  ISETP.NE.AND P0, PT, R11.reuse, 0x2, PT ;  /* 0x000000020b00780c */ /* 0x040fe40003f05270 */
[----:B------:R-:W-:Y:S02]  /*2a40*/  PLOP3.LUT P2, PT, PT, PT, PT, 0x80, 0x8 ;  /* 0x000000000008781c */ /* 0x000fe40003f4f070 */
[----:B------:R-:W-:Y:S02]  /*2a50*/  SEL R3, RZ, 0x1, P0 ;  /* 0x00000001ff037807 */ /* 0x000fe40000000000 */
[----:B------:R-:W-:-:S02]  /*2a60*/  SEL R11, R11, RZ, P0 ;  /* 0x000000ff0b0b7207 */ /* 0x000fc40000000000 */
[----:B------:R-:W-:Y:S01]  /*2a70*/  LOP3.LUT R10, R10, R3, RZ, 0x3c, !PT ;  /* 0x000000030a0a7212 */ /* 0x000fe200078e3cff */
[----:B------:R-:W-:Y:S02]  /*2a80*/  UIADD3 UR16, UPT, UPT, UR44, UR5, URZ ;  /* 0x000000052c107290 */ /* 0x000fe4000fffe0ff */
[----:B------:R-:W-:Y:S01]  /*2a90*/  UIADD3 UR20, UPT, UPT, UR41, UR4, URZ ;  /* 0x0000000429147290 */ /* 0x000fe2000fffe0ff */
[----:B------:R-:W-:Y:S11]  /*2aa0*/  BRA.U UP1, `(.L_x_46) ;  /* 0xffffffed01a07547 */ /* 0x000ff6000b83ffff */
[----:B------:R-:W-:Y:S01]  /*2ab0*/  UIADD3 UR21, UPT, UPT, UR21, 0x10, URZ ;  /* 0x0000001015157890 */ /* 0x000fe2000fffe0ff */
[----:B------:R-:W-:-:S03]  /*2ac0*/  SHF.L.U32 R3, R12, 0x1f, RZ ;  /* 0x0000001f0c037819 */ /* 0x000fc600000006ff */
[----:B------:R-:W-:-:S09]  /*2ad0*/  ULEA UR4, UR29, UR21, 0x3 ;  /* 0x000000151d047291 */ /* 0x000fd2000f8e18ff */
[----:B------:R-:W2:Y:S02]  /*2ae0*/  SYNCS.PHASECHK.TRANS64.TRYWAIT P0, [UR4], R3 ;  /* 0x00000003ff0075a7 */ /* 0x000ea40008001104 */
[----:B--2---:R-:W-:Y:S05]  /*2af0*/  @!P0 BRA `(.L_x_47) ;  /* 0x00000080005c8947 */ /* 0x004fea0003800000 */
.L_x_181:
[----:B------:R-:W-:-:S04]  /*2b00*/  UIADD3 UR4, UPT, UPT, UR29, 0x1, URZ ;  /* 0x000000011d047890 */ /* 0x000fc8000fffe0ff */
[----:B------:R-:W-:-:S04]  /*2b10*/  UISETP.NE.AND UP0, UPT, UR4, 0x2, UPT ;  /* 0x000000020400788c */ /* 0x000fc8000bf05270 */
[----:B------:R-:W-:Y:S02]  /*2b20*/  USEL UR5, URZ, 0x1, UP0 ;  /* 0x00000001ff057887 */ /* 0x000fe40008000000 */
[----:B------:R-:W-:-:S04]  /*2b30*/  USEL UR4, UR4, URZ, UP0 ;  /* 0x000000ff04047287 */ /* 0x000fc80008000000 */
[----:B------:R-:W-:Y:S01]  /*2b40*/  ULEA UR4, UR4, UR21, 0x3 ;  /* 0x0000001504047291 */ /* 0x000fe2000f8e18ff */
[----:B-1----:R-:W-:-:S04]  /*2b50*/  LOP3.LUT R3, R12, UR5, RZ, 0x3c, !PT ;  /* 0x000000050c037c12 */ /* 0x002fc8000f8e3cff */
[----:B------:R-:W-:Y:S01]  /*2b60*/  SHF.L.U32 R3, R3, 0x1f, RZ ;  /* 0x0000001f03037819 */ /* 0x000fe200000006ff */
[----:B------:R-:W-:-:S07]  /*2b70*/  IMAD.U32 R0, RZ, RZ, UR4 ;  /* 0x00000004ff007e24 */ /* 0x000fce000f8e00ff */
.L_x_48:
[----:B-1----:R1:W2:Y:S02]  /*2b80*/  SYNCS.PHASECHK.TRANS64.TRYWAIT P0, [R0+URZ], R3 ;  /* 0x00000003000075a7 */ /* 0x0022a400080011ff */
[----:B--2---:R-:W-:Y:S05]  /*2b90*/  @!P0 NANOSLEEP.SYNCS 0x989680 ;  /* 0x009896800000895d */ /* 0x004fea0003900000 */
[----:B------:R-:W2:Y:S02]  /*2ba0*/  @!P0 SYNCS.PHASECHK.TRANS64 P0, [R0+URZ], R3 ;  /* 0x00000003000085a7 */ /* 0x000ea400080010ff */
[----:B--2---:R-:W-:Y:S05]  /*2bb0*/  @P0 EXIT ;  /* 0x000000000000094d */ /* 0x004fea0003800000 */
[----:B------:R-:W-:Y:S05]  /*2bc0*/  BRA `(.L_x_48) ;  /* 0xfffffffc00ec7947 */ /* 0x000fea000383ffff */
.L_x_22:
[----:B------:R-:W-:-:S04]  /*2bd0*/  UISETP.NE.AND UP0, UPT, UR52, URZ, UPT ;  /* 0x000000ff3400728c */ /* 0x000fc8000bf05270 */
[----:B------:R-:W-:-:S09]  /*2be0*/  UISETP.NE.OR UP0, UPT, UR17, 0x1, UP0 ;  /* 0x000000011100788c */ /* 0x000fd20008705670 */
[----:B------:R-:W-:Y:S05]  /*2bf0*/  BRA.U UP0, `(.L_x_49) ;  /* 0x0000000500487547 */ /* 0x000fea000b800000 */
[----:B------:R-:W-:Y:S01]  /*2c00*/  ISETP.GE.U32.AND P2, PT, R0, 0x4, PT ;  /* 0x000000040000780c */ /* 0x000fe20003f46070 */
[----:B------:R-:W-:Y:S01]  /*2c10*/  IMAD.MOV.U32 R12, RZ, RZ, 0x1 ;  /* 0x00000001ff0c7424 */ /* 0x000fe200078e00ff */
[----:B------:R-:W-:Y:S02]  /*2c20*/  CS2R R10, SRZ ;  /* 0x00000000000a7805 */ /* 0x000fe4000001ff00 */
[----:B------:R-:W-:Y:S01]  /*2c30*/  CS2R R8, SRZ ;  /* 0x0000000000087805 */ /* 0x000fe2000001ff00 */
[----:B------:R-:W-:Y:S01]  /*2c40*/  UMOV UR6, 0x400 ;  /* 0x0000040000067882 */ /* 0x000fe20000000000 */
[----:B------:R-:W-:Y:S01]  /*2c50*/  UMOV UR5, URZ ;  /* 0x000000ff00057c82 */ /* 0x000fe20008000000 */
[----:B------:R-:W-:-:S12]  /*2c60*/  ULEA UR6, UR52, UR6, 0x18 ;  /* 0x0000000634067291 */ /* 0x000fd8000f8ec0ff */
.L_x_53:
[----:B------:R-:W-:Y:S02]  /*2c70*/  LEA R2, R8, UR6, 0x3 ;  /* 0x0000000608027c11 */ /* 0x000fe4000f8e18ff */
[----:B------:R-:W-:-:S03]  /*2c80*/  SHF.L.U32 R5, R9, 0x1f, RZ ;  /* 0x0000001f09057819 */ /* 0x000fc600000006ff */
[----:B------:R-:W-:Y:S01]  /*2c90*/  VIADD R4, R2, 0xe0 ;  /* 0x000000e002047836 */ /* 0x000fe20000000000 */
[----:B------:R-:W2:Y:S02]  /*2ca0*/  SYNCS.PHASECHK.TRANS64.TRYWAIT P0, [R2+URZ+0xd0], R5 ;  /* 0x0000d005020075a7 */ /* 0x000ea400080011ff */
[----:B--2---:R-:W-:Y:S05]  /*2cb0*/  @!P0 BRA `(.L_x_50) ;  /* 0x0000008000048947 */ /* 0x004fea0003800000 */
.L_x_182:
[----:B------:R-:W-:Y:S01]  /*2cc0*/  ULEA UR4, UR5, UR6, 0x3 ;  /* 0x0000000605047291 */ /* 0x000fe2000f8e18ff */
[----:B------:R-:W-:Y:S02]  /*2cd0*/  PRMT R4, RZ, 0x654, R4 ;  /* 0x00000654ff047816 */ /* 0x000fe40000000004 */
[----:B--2---:R-:W-:Y:S01]  /*2ce0*/  SHF.L.U32 R5, R12, 0x1f, RZ ;  /* 0x0000001f0c057819 */ /* 0x004fe200000006ff */
[----:B------:R-:W-:Y:S01]  /*2cf0*/  UIADD3 UR7, UPT, UPT, UR4, 0x70, URZ ;  /* 0x0000007004077890 */ /* 0x000fe2000fffe0ff */
[----:B------:R2:W-:Y:S05]  /*2d00*/  SYNCS.ARRIVE.TRANS64.RED.A1T0 RZ, [R4+URZ], RZ ;  /* 0x000000ff04ff79a7 */ /* 0x0005ea00081004ff */
[----:B------:R-:W-:Y:S01]  /*2d10*/  IMAD.U32 R7, RZ, RZ, UR7 ;  /* 0x00000007ff077e24 */ /* 0x000fe2000f8e00ff */
[----:B------:R-:W3:Y:S04]  /*2d20*/  SYNCS.PHASECHK.TRANS64.TRYWAIT P0, [UR4+0x80], R5 ;  /* 0x00008005ff0075a7 */ /* 0x000ee80008001104 */
[----:B------:R-:W-:Y:S01]  /*2d30*/  PRMT R6, R0, 0x654, R7 ;  /* 0x0000065400067816 */ /* 0x000fe20000000007 */
[----:B--2---:R-:W-:Y:S01]  /*2d40*/  @!P2 IMAD.MOV.U32 R4, RZ, RZ, 0x10 ;  /* 0x00000010ff04a424 */ /* 0x004fe200078e00ff */
[----:B---3--:R-:W-:Y:S06]  /*2d50*/  @!P0 BRA `(.L_x_51) ;  /* 0x0000007c00f08947 */ /* 0x008fec0003800000 */
.L_x_184:
[----:B------:R-:W-:Y:S01]  /*2d60*/  ULEA UR8, UR5, UR6, 0x4 ;  /* 0x0000000605087291 */ /* 0x000fe2000f8e20ff */
[----:B------:R-:W-:Y:S01]  /*2d70*/  SEL R3, R6, R3, !P2 ;  /* 0x0000000306037207 */ /* 0x000fe20005000000 */
[----:B------:R-:W-:Y:S01]  /*2d80*/  UIADD3 UR9, UPT, UPT, UR4, 0x70, URZ ;  /* 0x0000007004097890 */ /* 0x000fe2000fffe0ff */
[----:B--2---:R-:W-:Y:S01]  /*2d90*/  LEA R2, R11, UR6, 0x3 ;  /* 0x000000060b027c11 */ /* 0x004fe2000f8e18ff */
[----:B------:R-:W-:Y:S01]  /*2da0*/  UIADD3 UR8, UPT, UPT, UR8, 0x100, URZ ;  /* 0x0000010008087890 */ /* 0x000fe2000fffe0ff */
[----:B------:R-:W-:Y:S01]  /*2db0*/  SHF.L.U32 R5, R10, 0x1f, RZ ;  /* 0x0000001f0a057819 */ /* 0x000fe200000006ff */
[----:B------:R2:W-:Y:S01]  /*2dc0*/  @!P2 SYNCS.ARRIVE.TRANS64.RED RZ, [R3+URZ], R4 ;  /* 0x0000000403ffa9a7 */ /* 0x0005e200080004ff */
[----:B------:R-:W-:Y:S01]  /*2dd0*/  UIADD3 UR4, UPT, UPT, UR5, 0x1, URZ ;  /* 0x0000000105047890 */ /* 0x000fe2000fffe0ff */
[----:B------:R-:W-:-:S03]  /*2de0*/  VIADD R8, R8, 0x1 ;  /* 0x0000000108087836 */ /* 0x000fc60000000000 */
[----:B------:R-:W-:Y:S02]  /*2df0*/  UISETP.NE.AND UP0, UPT, UR4, 0x2, UPT ;  /* 0x000000020400788c */ /* 0x000fe4000bf05270 */
[----:B------:R-:W-:Y:S06]  /*2e00*/  UGETNEXTWORKID.BROADCAST [UR8], [UR9] ;  /* 0x00000000080073ca */ /* 0x000fec0008000100 */
[----:B------:R-:W-:Y:S01]  /*2e10*/  USEL UR7, URZ, 0x1, UP0 ;  /* 0x00000001ff077887 */ /* 0x000fe20008000000 */
[----:B------:R-:W-:Y:S01]  /*2e20*/  ISETP.NE.AND P0, PT, R8, 0x2, PT ;  /* 0x000000020800780c */ /* 0x000fe20003f05270 */
[----:B------:R-:W-:Y:S01]  /*2e30*/  USEL UR5, UR4, URZ, UP0 ;  /* 0x000000ff04057287 */ /* 0x000fe20008000000 */
[----:B------:R-:W3:Y:S03]  /*2e40*/  SYNCS.PHASECHK.TRANS64.TRYWAIT P1, [R2+URZ+0x70], R5 ;  /* 0x00007005020075a7 */ /* 0x000ee600080211ff */
[----:B------:R-:W-:Y:S01]  /*2e50*/  LOP3.LUT R12, R12, UR7, RZ, 0x3c, !PT ;  /* 0x000000070c0c7c12 */ /* 0x000fe2000f8e3cff */
[----:B--23--:R-:W-:Y:S07]  /*2e60*/  @!P1 BRA `(.L_x_52) ;  /* 0x0000007c00c49947 */ /* 0x00cfee0003800000 */
.L_x_185:
[C---:B------:R-:W-:Y:S01]  /*2e70*/  LEA R4, R11.reuse, UR6, 0x4 ;  /* 0x000000060b047c11 */ /* 0x040fe2000f8e20ff */
[----:B--2---:R-:W-:Y:S01]  /*2e80*/  VIADD R2, R2, 0x80 ;  /* 0x0000008002027836 */ /* 0x004fe20000000000 */
[----:B------:R-:W-:Y:S01]  /*2e90*/  SEL R8, R8, RZ, P0 ;  /* 0x000000ff08087207 */ /* 0x000fe20000000000 */
[----:B------:R-:W-:-:S03]  /*2ea0*/  VIADD R11, R11, 0x1 ;  /* 0x000000010b0b7836 */ /* 0x000fc60000000000 */
[----:B------:R-:W2:Y:S01]  /*2eb0*/  LDS.128 R4, [R4+0x100] ;  /* 0x0001000004047984 */ /* 0x000ea20000000c00 */
[----:B------:R-:W-:Y:S02]  /*2ec0*/  PRMT R2, RZ, 0x654, R2 ;  /* 0x00000654ff027816 */ /* 0x000fe40000000002 */
[C---:B------:R-:W-:Y:S01]  /*2ed0*/  ISETP.NE.AND P1, PT, R11.reuse, 0x2, PT ;  /* 0x000000020b00780c */ /* 0x040fe20003f25270 */
[----:B------:R-:W-:Y:S01]  /*2ee0*/  @!PT LDS RZ, [RZ] ;  /* 0x00000000fffff984 */ /* 0x000fe20000000800 */
[----:B------:R-:W-:Y:S01]  /*2ef0*/  @!PT LDS RZ, [RZ] ;  /* 0x00000000fffff984 */ /* 0x000fe20000000800 */
[----:B------:R-:W-:Y:S01]  /*2f00*/  @!PT LDS RZ, [RZ] ;  /* 0x00000000fffff984 */ /* 0x000fe20000000800 */
[----:B------:R-:W-:Y:S01]  /*2f10*/  @!PT LDS RZ, [RZ] ;  /* 0x00000000fffff984 */ /* 0x000fe20000000800 */
[----:B------:R3:W-:Y:S06]  /*2f20*/  MEMBAR.ALL.CTA ;  /* 0x0000000000007992 */ /* 0x0007ec0000008000 */
[----:B---3--:R-:W3:Y:S01]  /*2f30*/  FENCE.VIEW.ASYNC.S ;  /* 0x00000000000073c6 */ /* 0x008ee20000000000 */
[----:B------:R-:W-:Y:S01]  /*2f40*/  SEL R11, R11, RZ, P1 ;  /* 0x000000ff0b0b7207 */ /* 0x000fe20000800000 */
[----:B---3--:R3:W-:Y:S01]  /*2f50*/  SYNCS.ARRIVE.TRANS64.RED.A1T0 RZ, [R2+URZ], RZ ;  /* 0x000000ff02ff79a7 */ /* 0x0087e200081004ff */
[----:B--2---:R-:W-:-:S02]  /*2f60*/  LOP3.LUT P3, RZ, R6, 0x1, RZ, 0xc0, !PT ;  /* 0x0000000106ff7812 */ /* 0x004fc4000786c0ff */
[----:B------:R-:W-:-:S04]  /*2f70*/  SEL R5, RZ, 0x1, P1 ;  /* 0x00000001ff057807 */ /* 0x000fc80000800000 */
[----:B------:R-:W-:Y:S02]  /*2f80*/  LOP3.LUT R10, R10, R5, RZ, 0x3c, !PT ;  /* 0x000000050a0a7212 */ /* 0x000fe400078e3cff */
[----:B---3--:R-:W-:-:S04]  /*2f90*/  SEL R2, RZ, 0x1, P0 ;  /* 0x00000001ff027807 */ /* 0x008fc80000000000 */
[----:B------:R-:W-:Y:S01]  /*2fa0*/  LOP3.LUT R9, R9, R2, RZ, 0x3c, !PT ;  /* 0x0000000209097212 */ /* 0x000fe200078e3cff */
[----:B------:R-:W-:Y:S06]  /*2fb0*/  @P3 BRA `(.L_x_53) ;  /* 0xfffffffc002c3947 */ /* 0x000fec000383ffff */
[----:B------:R-:W-:Y:S01]  /*2fc0*/  ULEA UR4, UR5, UR6, 0x3 ;  /* 0x0000000605047291 */ /* 0x000fe2000f8e18ff */
[----:B------:R-:W-:-:S08]  /*2fd0*/  SHF.L.U32 R3, R12, 0x1f, RZ ;  /* 0x0000001f0c037819 */ /* 0x000fd000000006ff */
[----:B------:R-:W2:Y:S02]  /*2fe0*/  SYNCS.PHASECHK.TRANS64 P0, [UR4+0x80], R3 ;  /* 0x00008003ff0075a7 */ /* 0x000ea40008001004 */
[----:B--2---:R-:W-:Y:S05]  /*2ff0*/  @P0 BRA `(.L_x_54) ;  /* 0x0000000000080947 */ /* 0x004fea0003800000 */
[----:B------:R-:W2:Y:S02]  /*3000*/  SYNCS.PHASECHK.TRANS64.TRYWAIT P0, [UR4+0x80], R3 ;  /* 0x00008003ff0075a7 */ /* 0x000ea40008001104 */
[----:B--2---:R-:W-:Y:S05]  /*3010*/  @!P0 BRA `(.L_x_55) ;  /* 0x0000007c006c8947 */ /* 0x004fea0003800000 */
.L_x_54:
[----:B------:R-:W-:-:S04]  /*3020*/  UIADD3 UR7, UPT, UPT, UR5, 0x1, URZ ;  /* 0x0000000105077890 */ /* 0x000fc8000fffe0ff */
[----:B------:R-:W-:-:S04]  /*3030*/  UISETP.NE.AND UP0, UPT, UR7, 0x2, UPT ;  /* 0x000000020700788c */ /* 0x000fc8000bf05270 */
[----:B------:R-:W-:Y:S02]  /*3040*/  USEL UR8, URZ, 0x1, UP0 ;  /* 0x00000001ff087887 */ /* 0x000fe40008000000 */
[----:B------:R-:W-:-:S04]  /*3050*/  USEL UR7, UR7, URZ, UP0 ;  /* 0x000000ff07077287 */ /* 0x000fc80008000000 */
[----:B------:R-:W-:Y:S01]  /*3060*/  ULEA UR7, UR7, UR6, 0x3 ;  /* 0x0000000607077291 */ /* 0x000fe2000f8e18ff */
[----:B--2---:R-:W-:-:S04]  /*3070*/  LOP3.LUT R3, R12, UR8, RZ, 0x3c, !PT ;  /* 0x000000080c037c12 */ /* 0x004fc8000f8e3cff */
[----:B------:R-:W-:-:S04]  /*3080*/  SHF.L.U32 R0, R3, 0x1f, RZ ;  /* 0x0000001f03007819 */ /* 0x000fc800000006ff */
[----:B------:R-:W2:Y:S02]  /*3090*/  SYNCS.PHASECHK.TRANS64 P0, [UR7+0x80], R0 ;  /* 0x00008000ff0075a7 */ /* 0x000ea40008001007 */
[----:B-12---:R-:W-:Y:S05]  /*30a0*/  @P0 EXIT ;  /* 0x000000000000094d */ /* 0x006fea0003800000 */
[----:B------:R-:W-:Y:S02]  /*30b0*/  SHF.L.U32 R3, R3, 0x1f, RZ ;  /* 0x0000001f03037819 */ /* 0x000fe400000006ff */
[----:B------:R-:W-:-:S07]  /*30c0*/  MOV R0, UR7 ;  /* 0x0000000700007c02 */ /* 0x000fce0008000f00 */
.L_x_56:
[----:B-1----:R1:W2:Y:S02]  /*30d0*/  SYNCS.PHASECHK.TRANS64.TRYWAIT P0, [R0+URZ+0x80], R3 ;  /* 0x00008003000075a7 */ /* 0x0022a400080011ff */
[----:B--2---:R-:W-:Y:S05]  /*30e0*/  @!P0 NANOSLEEP.SYNCS 0x989680 ;  /* 0x009896800000895d */ /* 0x004fea0003900000 */
[----:B------:R-:W2:Y:S02]  /*30f0*/  @!P0 SYNCS.PHASECHK.TRANS64 P0, [R0+URZ+0x80], R3 ;  /* 0x00008003000085a7 */ /* 0x000ea400080010ff */
[----:B--2---:R-:W-:Y:S05]  /*3100*/  @P0 EXIT ;  /* 0x000000000000094d */ /* 0x004fea0003800000 */
[----:B------:R-:W-:Y:S05]  /*3110*/  BRA `(.L_x_56) ;  /* 0xfffffffc00ec7947 */ /* 0x000fea000383ffff */
.L_x_49:
[----:B------:R-:W-:Y:S05]  /*3120*/  BRA.U UP4, `(.L_x_57) ;  /* 0x0000001104447547 */ /* 0x000fea000b800000 */
[----:B------:R-:W-:Y:S01]  /*3130*/  UMOV UR4, 0x40 ;  /* 0x0000004000047882 */ /* 0x000fe20000000000 */
[----:B------:R-:W-:Y:S01]  /*3140*/  NOP ;  /* 0x0000000000007918 */ /* 0x000fe20000000000 */
[----:B------:R-:W-:Y:S01]  /*3150*/  ULEA UR5, UR52, UR4, 0x18 ;  /* 0x0000000434057291 */ /* 0x000fe2000f8ec0ff */
[----:B------:R-:W-:Y:S02]  /*3160*/  UMOV UR6, 0x400 ;  /* 0x0000040000067882 */ /* 0x000fe40000000000 */
[----:B------:R-:W-:-:S06]  /*3170*/  ULEA UR6, UR52, UR6, 0x18 ;  /* 0x0000000634067291 */ /* 0x000fcc000f8ec0ff */
[----:B------:R-:W2:Y:S02]  /*3180*/  LDS.U8 R0, [UR5+0x1c] ;  /* 0x00001c05ff007984 */ /* 0x000ea40008000000 */
[----:B--2---:R-:W-:-:S13]  /*3190*/  ISETP.NE.AND P0, PT, R0, RZ, PT ;  /* 0x000000ff0000720c */ /* 0x004fda0003f05270 */
[----:B------:R-:W-:Y:S05]  /*31a0*/  @P0 BRA `(.L_x_58) ;  /* 0x0000000000580947 */ /* 0x000fea0003800000 */
[----:B------:R-:W-:-:S13]  /*31b0*/  ELECT P0, URZ, PT ;  /* 0x0000000000ff782f */ /* 0x000fda0003800000 */
[----:B------:R-:W-:Y:S05]  /*31c0*/  @!P0 BRA `(.L_x_59) ;  /* 0x0000000000608947 */ /* 0x000fea0003800000 */
[----:B------:R-:W-:Y:S01]  /*31d0*/  UMOV UR4, 0x10 ;  /* 0x0000001000047882 */ /* 0x000fe20000000000 */
[----:B------:R-:W-:Y:S01]  /*31e0*/  HFMA2 R0, -RZ, RZ, 0, 5.9604644775390625e-08 ;  /* 0x00000001ff007431 */ /* 0x000fe200000001ff */
[----:B------:R-:W-:-:S03]  /*31f0*/  MOV R3, 0xffff ;  /* 0x0000ffff00037802 */ /* 0x000fc60000000f00 */
[----:B------:R-:W-:Y:S04]  /*3200*/  DEPBAR.LE SB2, 0x36 ;  /* 0x0000ad800000791a */ /* 0x000fe80000000000 */
[----:B------:R-:W2:Y:S02]  /*3210*/  UTCATOMSWS.FIND_AND_SET.ALIGN UP0, UR4, UR4 ;  /* 0x00000004000475e3 */ /* 0x000ea40008000800 */
[----:B--2---:R-:W-:Y:S01]  /*3220*/  MOV R4, UR4 ;  /* 0x0000000400047c02 */ /* 0x004fe20008000f00 */
[----:B------:R-:W-:Y:S06]  /*3230*/  BRA.U UP0, `(.L_x_60) ;  /* 0x0000000100187547 */ /* 0x000fec000b800000 */
.L_x_61:
[----:B------:R-:W-:Y:S05]  /*3240*/  NANOSLEEP 0x64 ;  /* 0x000000640000795d */ /* 0x000fea0003800000 */
[----:B------:R-:W-:-:S05]  /*3250*/  UMOV UR4, 0x10 ;  /* 0x0000001000047882 */ /* 0x000fca0000000000 */
[----:B------:R-:W-:Y:S04]  /*3260*/  DEPBAR.LE SB2, 0x36 ;  /* 0x0000ad800000791a */ /* 0x000fe80000000000 */
[----:B------:R-:W2:Y:S02]  /*3270*/  UTCATOMSWS.FIND_AND_SET.ALIGN UP0, UR4, UR4 ;  /* 0x00000004000475e3 */ /* 0x000ea40008000800 */
[----:B--2---:R-:W-:Y:S01]  /*3280*/  MOV R4, UR4 ;  /* 0x0000000400047c02 */ /* 0x004fe20008000f00 */
[----:B------:R-:W-:Y:S05]  /*3290*/  BRA.U !UP0, `(.L_x_61) ;  /* 0xfffffffd08e87547 */ /* 0x000fea000b83ffff */
.L_x_60:
[-C--:B------:R-:W-:Y:S02]  /*32a0*/  SHF.L.U32 R3, R3, R4.reuse, RZ ;  /* 0x0000000403037219 */ /* 0x080fe400000006ff */
[----:B------:R-:W-:Y:S01]  /*32b0*/  SHF.L.U32 R0, R0, R4, RZ ;  /* 0x0000000400007219 */ /* 0x000fe200000006ff */
[----:B------:R-:W-:Y:S02]  /*32c0*/  IMAD.SHL.U32 R4, R4, 0x20, RZ ;  /* 0x0000002004047824 */ /* 0x000fe400078e00ff */
[----:B------:R2:W-:Y:S04]  /*32d0*/  ATOMS.OR RZ, [UR5+0x14], R3 ;  /* 0x00001403ffff798c */ /* 0x0005e8000b000005 */
[----:B------:R2:W-:Y:S04]  /*32e0*/  ATOMS.OR RZ, [UR5+0x18], R0 ;  /* 0x00001800ffff798c */ /* 0x0005e8000b000005 */
[----:B------:R2:W-:Y:S01]  /*32f0*/  STS [UR6+0x120], R4 ;  /* 0x00012004ff007988 */ /* 0x0005e20008000806 */
[----:B------:R-:W-:Y:S05]  /*3300*/  BRA `(.L_x_59) ;  /* 0x0000000000107947 */ /* 0x000fea0003800000 */
.L_x_58:
[----:B------:R-:W-:Y:S02]  /*3310*/  MOV R0, 0xffffffff ;  /* 0xffffffff00007802 */ /* 0x000fe40000000f00 */
[----:B------:R-:W-:-:S03]  /*3320*/  MOV R4, 0x3350 ;  /* 0x0000335000047802 */ /* 0x000fc60000000f00 */
[----:B------:R2:W-:Y:S04]  /*3330*/  STS [UR6+0x120], R0 ;  /* 0x00012000ff007988 */ /* 0x0005e80008000806 */
[----:B-12--5:R-:W-:Y:S05]  /*3340*/  CALL.REL.NOINC `($__internal_1_$__cuda_sm10x_tcgen05_guardrail_trap_phase_invalid_during_alloc) ;  /* 0x0000008400687944 */ /* 0x026fea0003c00000 */
.L_x_59:
[----:B------:R-:W-:Y:S05]  /*3350*/  WARPSYNC.ALL ;  /* 0x0000000000007948 */ /* 0x000fea0003800000 */
[----:B------:R-:W3:Y:S01]  /*3360*/  S2UR UR4, SR_CgaCtaId ;  /* 0x00000000000479c3 */ /* 0x000ee20000008800 */
[----:B------:R-:W-:Y:S01]  /*3370*/  UMOV UR41, 0x400 ;  /* 0x0000040000297882 */ /* 0x000fe20000000000 */
[----:B------:R-:W-:-:S06]  /*3380*/  NOP ;  /* 0x0000000000007918 */ /* 0x000fcc0000000000 */
[----:B------:R-:W-:Y:S06]  /*3390*/  BAR.ARV 0x6, 0xa0 ;  /* 0x0182800000007b1d */ /* 0x000fec0000002000 */
[----:B------:R-:W4:Y:S01]  /*33a0*/  LDCU UR6, c[0x0][0x38c] ;  /* 0x00007180ff0677ac */ /* 0x000f220008000800 */
[----:B------:R-:W-:Y:S01]  /*33b0*/  LOP3.LUT R2, R2, 0xffff, RZ, 0xc0, !PT ;  /* 0x0000ffff02027812 */ /* 0x000fe200078ec0ff */
[----:B------:R-:W-:Y:S01]  /*33c0*/  IMAD.MOV.U32 R11, RZ, RZ, 0x1 ;  /* 0x00000001ff0b7424 */ /* 0x000fe200078e00ff */
[----:B------:R-:W-:Y:S01]  /*33d0*/  CS2R R8, SRZ ;  /* 0x0000000000087805 */ /* 0x000fe2000001ff00 */
[----:B------:R-:W1:Y:S01]  /*33e0*/  LDCU UR7, c[0x0][0x38c] ;  /* 0x00007180ff0777ac */ /* 0x000e620008000800 */
[----:B------:R-:W-:Y:S01]  /*33f0*/  R2UR UR42, R2 ;  /* 0x00000000022a72ca */ /* 0x000fe200000e0000 */
[----:B------:R-:W-:Y:S01]  /*3400*/  IMAD.MOV.U32 R10, RZ, RZ, RZ ;  /* 0x000000ffff0a7224 */ /* 0x000fe200078e00ff */
[----:B------:R-:W-:Y:S01]  /*3410*/  UMOV UR45, URZ ;  /* 0x000000ff002d7c82 */ /* 0x000fe20008000000 */
[----:B------:R-:W-:Y:S01]  /*3420*/  UMOV UR39, URZ ;  /* 0x000000ff00277c82 */ /* 0x000fe20008000000 */
[----:B---3--:R-:W-:Y:S01]  /*3430*/  ULEA UR41, UR4, UR41, 0x18 ;  /* 0x0000002904297291 */ /* 0x008fe2000f8ec0ff */
[----:B------:R-:W-:Y:S01]  /*3440*/  UMOV UR62, 0x0 ;  /* 0x00000000003e7882 */ /* 0x000fe20000000000 */
[----:B------:R-:W-:-:S02]  /*3450*/  UMOV UR63, 0x4400910 ;  /* 0x04400910003f7882 */ /* 0x000fc40000000000 */
[----:B------:R-:W-:Y:S02]  /*3460*/  UIADD3 UR5, UPT, UPT, UR41, 0x8800, URZ ;  /* 0x0000880029057890 */ /* 0x000fe4000fffe0ff */
[----:B------:R-:W-:Y:S02]  /*3470*/  UIADD3 UR4, UPT, UPT, UR41, 0x10800, URZ ;  /* 0x0001080029047890 */ /* 0x000fe4000fffe0ff */
[----:B----4-:R-:W-:Y:S01]  /*3480*/  UIADD3 UR6, UPT, UPT, UR6, 0x3f, URZ ;  /* 0x0000003f06067890 */ /* 0x010fe2000fffe0ff */
[----:B--2---:R-:W2:Y:S01]  /*3490*/  LDS R0, [UR41+0x120] ;  /* 0x00012029ff007984 */ /* 0x004ea20008000800 */
[----:B------:R-:W-:Y:S02]  /*34a0*/  USHF.R.U32.HI UR5, URZ, 0x4, UR5 ;  /* 0x00000004ff057899 */ /* 0x000fe40008011605 */
[----:B------:R-:W-:Y:S02]  /*34b0*/  USHF.R.S32.HI UR47, URZ, 0x1f, UR6 ;  /* 0x0000001fff2f7899 */ /* 0x000fe40008011406 */
[----:B------:R-:W-:-:S02]  /*34c0*/  USHF.R.U32.HI UR4, URZ, 0x4, UR4 ;  /* 0x00000004ff047899 */ /* 0x000fc40008011604 */
[----:B------:R-:W-:Y:S02]  /*34d0*/  ULEA.HI UR47, UR47, UR6, URZ, 0x6 ;  /* 0x000000062f2f7291 */ /* 0x000fe4000f8f30ff */
[----:B------:R-:W-:Y:S02]  /*34e0*/  ULOP3.LUT UR5, UR5, 0x3fff, URZ, 0xc0, !UPT ;  /* 0x00003fff05057892 */ /* 0x000fe4000f8ec0ff */
[----:B------:R-:W-:Y:S02]  /*34f0*/  USHF.R.S32.HI UR47, URZ, 0x6, UR47 ;  /* 0x00000006ff2f7899 */ /* 0x000fe4000801142f */
[----:B------:R-:W-:Y:S02]  /*3500*/  ULOP3.LUT UR4, UR4, 0x3fff, URZ, 0xc0, !UPT ;  /* 0x00003fff04047892 */ /* 0x000fe4000f8ec0ff */
[----:B------:R-:W-:Y:S01]  /*3510*/  UISETP.LT.AND UP0, UPT, UR47, 0x1, UPT ;  /* 0x000000012f00788c */ /* 0x000fe2000bf01270 */
[----:B------:R-:W-:Y:S01]  /*3520*/  UMOV UR60, 0x0 ;  /* 0x00000000003c7882 */ /* 0x000fe20000000000 */
[----:B------:R-:W-:-:S02]  /*3530*/  UMOV UR61, 0x4400910 ;  /* 0x04400910003d7882 */ /* 0x000fc40000000000 */
[----:B------:R-:W-:Y:S01]  /*3540*/  USEL UR64, UR47, 0x1, !UP0 ;  /* 0x000000012f407887 */ /* 0x000fe2000c000000 */
[----:B------:R-:W-:Y:S01]  /*3550*/  UMOV UR58, 0x0 ;  /* 0x00000000003a7882 */ /* 0x000fe20000000000 */
[----:B------:R-:W-:Y:S01]  /*3560*/  UMOV UR59, 0x4400910 ;  /* 0x04400910003b7882 */ /* 0x000fe20000000000 */
[----:B------:R-:W-:Y:S01]  /*3570*/  UMOV UR56, 0x0 ;  /* 0x0000000000387882 */ /* 0x000fe20000000000 */
[----:B------:R-:W-:Y:S01]  /*3580*/  UMOV UR57, 0x4400910 ;  /* 0x0440091000397882 */ /* 0x000fe20000000000 */
[----:B------:R-:W-:Y:S01]  /*3590*/  UMOV UR54, 0x0 ;  /* 0x0000000000367882 */ /* 0x000fe20000000000 */
[----:B------:R-:W-:Y:S01]  /*35a0*/  UMOV UR55, 0x4400910 ;  /* 0x0440091000377882 */ /* 0x000fe20000000000 */
[----:B------:R-:W-:Y:S01]  /*35b0*/  UMOV UR52, 0x0 ;  /* 0x0000000000347882 */ /* 0x000fe20000000000 */
[----:B------:R-:W-:Y:S01]  /*35c0*/  UMOV UR53, 0x4400910 ;  /* 0x0440091000357882 */ /* 0x000fe20000000000 */
[----:B------:R-:W-:Y:S02]  /*35d0*/  ULOP3.LUT UR43, UR5, 0x10000, URZ, 0xfc, !UPT ;  /* 0x00010000052b7892 */ /* 0x000fe4000f8efcff */
[----:B------:R-:W-:-:S02]  /*35e0*/  ULOP3.LUT UR44, UR4, 0x10000, URZ, 0xfc, !UPT ;  /* 0x00010000042c7892 */ /* 0x000fc4000f8efcff */
[----:B------:R-:W-:Y:S02]  /*35f0*/  UIADD3 UR64, UPT, UPT, -UR64, URZ, URZ ;  /* 0x000000ff40407290 */ /* 0x000fe4000fffe1ff */
[----:B-1----:R-:W-:Y:S01]  /*3600*/  UISETP.GE.AND UP4, UPT, UR7, 0x1, UPT ;  /* 0x000000010700788c */ /* 0x002fe2000bf86270 */
[----:B------:R-:W-:Y:S01]  /*3610*/  UMOV UR50, 0x0 ;  /* 0x0000000000327882 */ /* 0x000fe20000000000 */
[----:B------:R-:W-:Y:S01]  /*3620*/  UMOV UR51, 0x4400910 ;  /* 0x0440091000337882 */ /* 0x000fe20000000000 */
[----:B------:R-:W-:Y:S01]  /*3630*/  UMOV UR48, 0x0 ;  /* 0x0000000000307882 */ /* 0x000fe20000000000 */
[----:B--2---:R-:W-:Y:S01]  /*3640*/  R2UR UR65, R0 ;  /* 0x00000000004172ca */ /* 0x004fe200000e0000 */
[----:B------:R-:W-:-:S14]  /*3650*/  UMOV UR49, 0x4400910 ;  /* 0x0440091000317882 */ /* 0x000fdc0000000000 */
.L_x_68:
[----:B------:R-:W-:Y:S02]  /*3660*/  LEA R0, R10, UR41, 0x3 ;  /* 0x000000290a007c11 */ /* 0x000fe4000f8e18ff */
[----:B------:R-:W-:Y:S02]  /*3670*/  SHF.L.U32 R5, R9, 0x1f, RZ ;  /* 0x0000001f09057819 */ /* 0x000fe400000006ff */
[----:B------:R-:W-:Y:S01]  /*3680*/  PLOP3.LUT P0, PT, PT, PT, UP4, 0x80, 0x8 ;  /* 0x000000000008781c */ /* 0x000fe20003f0f048 */
[----:B------:R-:W-:Y:S01]  /*3690*/  VIADD R3, R0, 0x80 ;  /* 0x0000008000037836 */ /* 0x000fe20000000000 */
[----:B-1----:R-:W1:Y:S02]  /*36a0*/  SYNCS.PHASECHK.TRANS64.TRYWAIT P1, [R0+URZ+0x70], R5 ;  /* 0x00007005000075a7 */ /* 0x002e6400080211ff */
[----:B-1-3--:R-:W-:Y:S09]  /*36b0*/  @!P1 BRA `(.L_x_62) ;  /* 0x0000007400dc9947 */ /* 0x00aff20003800000 */
.L_x_187:
[----:B------:R-:W-:Y:S01]  /*36c0*/  LEA R4, R10, UR41, 0x4 ;  /* 0x000000290a047c11 */ /* 0x000fe2000f8e20ff */
[----:B------:R-:W-:Y:S01]  /*36d0*/  @UP4 ULEA UR4, UR39, UR41, 0x3 ;  /* 0x0000002927044291 */ /* 0x000fe2000f8e18ff */
[----:B------:R-:W-:Y:S01]  /*36e0*/  PLOP3.LUT P2, PT, PT, PT, PT, 0x80, 0x8 ;  /* 0x000000000008781c */ /* 0x000fe20003f4f070 */
[----:B------:R-:W-:Y:S01]  /*36f0*/  ULEA UR46, UR45, UR41, 0x3 ;  /* 0x000000292d2e7291 */ /* 0x000fe2000f8e18ff */
[----:B------:R-:W-:Y:S02]  /*3700*/  PRMT R3, RZ, 0x654, R3 ;  /* 0x00000654ff037816 */ /* 0x000fe40000000003 */
[----:B-1----:R-:W1:Y:S01]  /*3710*/  LDS.128 R4, [R4+0x100] ;  /* 0x0001000004047984 */ /* 0x002e620000000c00 */
[----:B------:R-:W-:Y:S02]  /*3720*/  @P0 SHF.L.U32 R2, R8, 0x1f, RZ ;  /* 0x0000001f08020819 */ /* 0x000fe400000006ff */
[----:B------:R-:W-:Y:S01]  /*3730*/  SHF.L.U32 R0, R11, 0x1f, RZ ;  /* 0x0000001f0b007819 */ /* 0x000fe200000006ff */
[----:B------:R-:W-:Y:S01]  /*3740*/  @!PT LDS RZ, [RZ] ;  /* 0x00000000fffff984 */ /* 0x000fe20000000800 */
[----:B------:R-:W-:Y:S01]  /*3750*/  @!PT LDS RZ, [RZ] ;  /* 0x00000000fffff984 */ /* 0x000fe20000000800 */
[----:B------:R-:W-:Y:S01]  /*3760*/  @!PT LDS RZ, [RZ] ;  /* 0x00000000fffff984 */ /* 0x000fe20000000800 */
[----:B------:R-:W-:Y:S01]  /*3770*/  @!PT LDS RZ, [RZ] ;  /* 0x00000000fffff984 */ /* 0x000fe20000000800 */
[----:B------:R2:W-:Y:S06]  /*3780*/  MEMBAR.ALL.CTA ;  /* 0x0000000000007992 */ /* 0x0005ec0000008000 */
[----:B--2---:R-:W2:Y:S02]  /*3790*/  FENCE.VIEW.ASYNC.S ;  /* 0x00000000000073c6 */ /* 0x004ea40000000000 */
[----:B--2---:R2:W-:Y:S01]  /*37a0*/  SYNCS.ARRIVE.TRANS64.RED.A1T0 RZ, [R3+URZ], RZ ;  /* 0x000000ff03ff79a7 */ /* 0x0045e200081004ff */
[----:B------:R2:W3:Y:S01]  /*37b0*/  @P0 SYNCS.PHASECHK.TRANS64.TRYWAIT P2, [UR4], R2 ;  /* 0x00000002ff0005a7 */ /* 0x0004e20008041104 */
[----:B------:R-:W-:Y:S01]  /*37c0*/  ULEA.HI UR4, UR45, UR45, URZ, 0x1 ;  /* 0x0000002d2d047291 */ /* 0x000fe2000f8f08ff */
[----:B-1----:R-:W-:-:S03]  /*37d0*/  LOP3.LUT P1, RZ, R6, 0x1, RZ, 0xc0, !PT ;  /* 0x0000000106ff7812 */ /* 0x002fc6000782c0ff */
[----:B------:R-:W-:Y:S02]  /*37e0*/  USHF.L.U32 UR5, UR4, 0x7, URZ ;  /* 0x0000000704057899 */ /* 0x000fe400080006ff */
[----:B------:R-:W-:Y:S02]  /*37f0*/  ULOP3.LUT UR36, UR4, 0xffe, URZ, 0xc0, !UPT ;  /* 0x00000ffe04247892 */ /* 0x000fe4000f8ec0ff */
[----:B------:R-:W-:Y:S02]  /*3800*/  ULOP3.LUT UR4, UR5, 0xffffff00, URZ, 0xc0, !UPT ;  /* 0xffffff0005047892 */ /* 0x000fe4000f8ec0ff */
[----:B------:R-:W-:Y:S02]  /*3810*/  UIADD3 UR36, UPT, UPT, -UR36, UR45, URZ ;  /* 0x0000002d24247290 */ /* 0x000fe4000fffe1ff */
[----:B------:R-:W-:Y:S01]  /*3820*/  UIADD3 UR4, UPT, UPT, UR65, UR4, URZ ;  /* 0x0000000441047290 */ /* 0x000fe2000fffe0ff */
[----:B------:R-:W1:Y:S03]  /*3830*/  SYNCS.PHASECHK.TRANS64.TRYWAIT P0, [UR46+0xb0], R0 ;  /* 0x0000b000ff0075a7 */ /* 0x000e66000800112e */
[----:B------:R-:W-:Y:S01]  /*3840*/  ULEA UR36, UR36, UR4, 0x14 ;  /* 0x0000000424247291 */ /* 0x000fe2000f8ea0ff */
[----:B-123--:R-:W-:Y:S11]  /*3850*/  @!P0 BRA `(.L_x_63) ;  /* 0x0000007400888947 */ /* 0x00eff60003800000 */
.L_x_189:
[----:B------:R-:W-:Y:S01]  /*3860*/  IADD3 R10, PT, PT, R10, 0x1, RZ ;  /* 0x000000010a0a7810 */ /* 0x000fe20007ffe0ff */
[----:B------:R-:W-:Y:S06]  /*3870*/  BRA.U !UP4, `(.L_x_64) ;  /* 0x000000050c107547 */ /* 0x000fec000b800000 */
[----:B------:R-:W-:Y:S01]  /*3880*/  UPLOP3.LUT UP2, UPT, UPT, UPT, UPT, 0x40, 0x4 ;  /* 0x000000000004789c */ /* 0x000fe20003f4e870 */
[----:B------:R-:W-:Y:S01]  /*3890*/  UMOV UR38, UR64 ;  /* 0x0000004000267c82 */ /* 0x000fe20008000000 */
[----:B------:R-:W-:Y:S01]  /*38a0*/  UMOV UR37, UR47 ;  /* 0x0000002f00257c82 */ /* 0x000fe20008000000 */
[----:B------:R-:W-:-:S08]  /*38b0*/  UMOV UR5, UR39 ;  /* 0x0000002700057c82 */ /* 0x000fd00008000000 */
.L_x_67:
[----:B------:R-:W-:Y:S02]  /*38c0*/  UIADD3 UR38, UPT, UPT, UR38, 0x1, URZ ;  /* 0x0000000126267890 */ /* 0x000fe4000fffe0ff */
[----:B------:R-:W-:Y:S02]  /*38d0*/  ULEA UR7, UR5, UR41, 0x3 ;  /* 0x0000002905077291 */ /* 0x000fe4000f8e18ff */
[----:B------:R-:W-:Y:S01]  /*38e0*/  UISETP.NE.AND UP3, UPT, UR38, URZ, UPT ;  /* 0x000000ff2600728c */ /* 0x000fe2000bf65270 */
[----:B--23--:R-:W-:Y:S10]  /*38f0*/  @P2 BRA `(.L_x_65) ;  /* 0x00000000000c2947 */ /* 0x00cff40003800000 */
[----:B-1----:R-:W-:Y:S04]  /*3900*/  SHF.L.U32 R3, R8, 0x1f, RZ ;  /* 0x0000001f08037819 */ /* 0x002fe800000006ff */
[----:B------:R-:W1:Y:S02]  /*3910*/  SYNCS.PHASECHK.TRANS64.TRYWAIT P0, [UR7], R3 ;  /* 0x00000003ff0075a7 */ /* 0x000e640008001107 */
[----:B-1----:R-:W-:Y:S05]  /*3920*/  @!P0 BRA `(.L_x_66) ;  /* 0x00000074006c8947 */ /* 0x002fea0003800000 */
.L_x_65:
[----:B------:R-:W-:Y:S01]  /*3930*/  UISETP.NE.AND UP0, UPT, UR37, 0x1, UPT ;  /* 0x000000012500788c */ /* 0x000fe2000bf05270 */
[----:B------:R-:W-:Y:S01]  /*3940*/  PLOP3.LUT P2, PT, PT, PT, PT, 0x80, 0x8 ;  /* 0x000000000008781c */ /* 0x000fe20003f4f070 */
[----:B------:R-:W-:Y:S02]  /*3950*/  UIADD3 UR4, UPT, UPT, UR5, 0x1, URZ ;  /* 0x0000000105047890 */ /* 0x000fe4000fffe0ff */
[----:B------:R-:W-:Y:S02]  /*3960*/  UIADD3 UR40, UPT, UPT, UR7, 0x10, URZ ;  /* 0x0000001007287890 */ /* 0x000fe4000fffe0ff */
[----:B------:R-:W-:Y:S01]  /*3970*/  UISETP.NE.AND UP1, UPT, UR4, 0x2, UPT ;  /* 0x000000020400788c */ /* 0x000fe2000bf25270 */
[----:B------:R-:W-:Y:S01]  /*3980*/  PLOP3.LUT P0, PT, PT, PT, UP0, 0x80, 0x8 ;  /* 0x000000000008781c */ /* 0x000fe20003f0f008 */
[----:B------:R-:W-:Y:S02]  /*3990*/  UIADD3 UR37, UPT, UPT, UR37, -0x1, URZ ;  /* 0xffffffff25257890 */ /* 0x000fe4000fffe0ff */
[----:B------:R-:W-:Y:S02]  /*39a0*/  USEL UR6, URZ, 0x1, UP1 ;  /* 0x00000001ff067887 */ /* 0x000fe40008800000 */
[----:B------:R-:W-:Y:S01]  /*39b0*/  USEL UR39, UR4, URZ, UP1 ;  /* 0x000000ff04277287 */ /* 0x000fe20008800000 */
[----:B------:R-:W-:Y:S01]  /*39c0*/  UMOV UR7, 0x40004040 ;  /* 0x4000404000077882 */ /* 0x000fe20000000000 */
[----:B------:R-:W-:Y:S02]  /*39d0*/  UMOV UR35, 0x40004040 ;  /* 0x4000404000237882 */ /* 0x000fe40000000000 */
[----:B------:R-:W-:Y:S01]  /*39e0*/  @UP0 ULEA UR4, UR39, UR41, 0x3 ;  /* 0x0000002927040291 */ /* 0x000fe2000f8e18ff */
[----:B------:R-:W-:Y:S01]  /*39f0*/  LOP3.LUT R8, R8, UR6, RZ, 0x3c, !PT ;  /* 0x0000000608087c12 */ /* 0x000fe2000f8e3cff */
[----:B------:R-:W-:Y:S01]  /*3a00*/  ULEA UR6, UR5, UR44, 0xc ;  /* 0x0000002c05067291 */ /* 0x000fe2000f8e60ff */
[----:B------:R-:W-:Y:S02]  /*3a10*/  UMOV UR33, 0x40004040 ;  /* 0x4000404000217882 */ /* 0x000fe40000000000 */
[----:B-1----:R-:W-:Y:S01]  /*3a20*/  @P0 SHF.L.U32 R0, R8, 0x1f, RZ ;  /* 0x0000001f08000819 */ /* 0x002fe200000006ff */
[----:B------:R-:W-:Y:S02]  /*3a30*/  UIADD3 UR34, UPT, UPT, UR6, 0x2, URZ ;  /* 0x0000000206227890 */ /* 0x000fe4000fffe0ff */
[----:B------:R-:W-:Y:S01]  /*3a40*/  UIADD3 UR30, UPT, UPT, UR6, 0x4, URZ ;  /* 0x00000004061e7890 */ /* 0x000fe2000fffe0ff */
[----:B------:R2:W3:Y:S01]  /*3a50*/  @P0 SYNCS.PHASECHK.TRANS64.TRYWAIT P2, [UR4], R0 ;  /* 0x00000000ff0005a7 */ /* 0x0004e20008041104 */
[----:B------:R-:W-:Y:S02]  /*3a60*/  ULEA UR4, UR5, UR43, 0xa ;  /* 0x0000002b05047291 */ /* 0x000fe4000f8e50ff */
[----:B------:R-:W-:Y:S02]  /*3a70*/  UIADD3 UR26, UPT, UPT, UR6, 0x6, URZ ;  /* 0x00000006061a7890 */ /* 0x000fe4000fffe0ff */
        /* <DEDUP_REMOVED lines=10> */
[----:B------:R-:W-:Y:S01]  /*3b20*/  UIADD3 UR8, UPT, UPT, UR4, 0x206, URZ ;  /* 0x0000020604087890 */ /* 0x000fe2000fffe0ff */
[----:B------:R-:W-:Y:S01]  /*3b30*/  UMOV UR5, 0x40004040 ;  /* 0x4000404000057882 */ /* 0x000fe20000000000 */
[----:B------:R-:W-:Y:S01]  /*3b40*/  UMOV UR31, 0x40004040 ;  /* 0x40004040001f7882 */ /* 0x000fe20000000000 */
[----:B------:R1:W-:Y:S01]  /*3b50*/  UTCHMMA gdesc[UR4], gdesc[UR6], tmem[UR36], tmem[UR62], idesc[UR63], UP2 ;  /* 0x00ff3e06040075ea */ /* 0x0003e20009000024 */
[----:B------:R-:W-:Y:S01]  /*3b60*/  UPLOP3.LUT UP2, UPT, UPT, UPT, UPT, 0x80, 0x8 ;  /* 0x000000000008789c */ /* 0x000fe20003f4f070 */
[----:B------:R2:W-:Y:S01]  /*3b70*/  UTCHMMA gdesc[UR32], gdesc[UR34], tmem[UR36], tmem[UR60], idesc[UR61], UPT ;  /* 0x00ff3c22200075ea */ /* 0x0005e2000b800024 */
[----:B------:R-:W-:Y:S01]  /*3b80*/  UMOV UR29, 0x40004040 ;  /* 0x40004040001d7882 */ /* 0x000fe20000000000 */
[----:B------:R-:W-:Y:S01]  /*3b90*/  UMOV UR27, 0x40004040 ;  /* 0x40004040001b7882 */ /* 0x000fe20000000000 */
        /* <DEDUP_REMOVED lines=12> */
[----:B------:R-:W-:Y:S01]  /*3c60*/  UMOV UR9, 0x40004040 ;  /* 0x4000404000097882 */ /* 0x000fe20000000000 */
[----:B------:R2:W-:Y:S01]  /*3c70*/  UTCHMMA gdesc[UR12], gdesc[UR14], tmem[UR36], tmem[UR50], idesc[UR51], UPT ;  /* 0x00ff320e0c0075ea */ /* 0x0005e2000b800024 */
[----:B------:R2:W-:Y:S01]  /*3c80*/  UTCHMMA gdesc[UR8], gdesc[UR10], tmem[UR36], tmem[UR48], idesc[UR49], UPT ;  /* 0x00ff300a080075ea */ /* 0x0005e2000b800024 */
[----:B------:R2:W-:Y:S01]  /*3c90*/  UTCBAR.MULTICAST [UR40], URZ, UR42 ;  /* 0x000000ff280073e9 */ /* 0x0005e2000800082a */
[----:B-1----:R-:W-:Y:S01]  /*3ca0*/  UMOV UR5, UR39 ;  /* 0x0000002700057c82 */ /* 0x002fe20008000000 */
[----:B------:R-:W-:Y:S05]  /*3cb0*/  BRA.U UP3, `(.L_x_67) ;  /* 0xfffffffd03007547 */ /* 0x000fea000b83ffff */
.L_x_64:
[----:B------:R-:W-:Y:S01]  /*3cc0*/  UIADD3 UR4, UPT, UPT, UR45, 0x1, URZ ;  /* 0x000000012d047890 */ /* 0x000fe2000fffe0ff */
[C---:B------:R-:W-:Y:S01]  /*3cd0*/  ISETP.NE.AND P0, PT, R10.reuse, 0x2, PT ;  /* 0x000000020a00780c */ /* 0x040fe20003f05270 */
[----:B------:R-:W-:Y:S02]  /*3ce0*/  UIADD3 UR5, UPT, UPT, UR46, 0x90, URZ ;  /* 0x000000902e057890 */ /* 0x000fe4000fffe0ff */
[----:B------:R-:W-:Y:S01]  /*3cf0*/  UISETP.NE.AND UP0, UPT, UR4, 0x4, UPT ;  /* 0x000000040400788c */ /* 0x000fe2000bf05270 */
[----:B-12---:R-:W-:Y:S02]  /*3d00*/  SEL R0, RZ, 0x1, P0 ;  /* 0x00000001ff007807 */ /* 0x006fe40000000000 */
[----:B------:R-:W-:Y:S01]  /*3d10*/  SEL R10, R10, RZ, P0 ;  /* 0x000000ff0a0a7207 */ /* 0x000fe20000000000 */
[----:B------:R-:W-:Y:S01]  /*3d20*/  USEL UR6, URZ, 0x1, UP0 ;  /* 0x00000001ff067887 */ /* 0x000fe20008000000 */
[----:B------:R-:W-:Y:S01]  /*3d30*/  LOP3.LUT R9, R9, R0, RZ, 0x3c, !PT ;  /* 0x0000000009097212 */ /* 0x000fe200078e3cff */
[----:B------:R-:W-:Y:S01]  /*3d40*/  USEL UR45, UR4, URZ, UP0 ;  /* 0x000000ff042d7287 */ /* 0x000fe20008000000 */
[----:B------:R1:W-:Y:S03]  /*3d50*/  UTCBAR [UR5], URZ ;  /* 0x000000ff050073e9 */ /* 0x0003e600080000ff */
[----:B------:R-:W-:Y:S01]  /*3d60*/  LOP3.LUT R11, R11, UR6, RZ, 0x3c, !PT ;  /* 0x000000060b0b7c12 */ /* 0x000fe2000f8e3cff */
[----:B------:R-:W-:Y:S07]  /*3d70*/  @P1 BRA `(.L_x_68) ;  /* 0xfffffff800381947 */ /* 0x000fee000383ffff */
[----:B------:R-:W2:Y:S01]  /*3d80*/  S2UR UR8, SR_CgaCtaId ;  /* 0x00000000000879c3 */ /* 0x000ea20000008800 */
[----:B------:R-:W-:Y:S01]  /*3d90*/  ELECT P0, URZ, PT ;  /* 0x0000000000ff782f */ /* 0x000fe20003800000 */
[----:B------:R-:W-:Y:S01]  /*3da0*/  IMAD.MOV.U32 R0, RZ, RZ, 0x1 ;  /* 0x00000001ff007424 */ /* 0x000fe200078e00ff */
[----:B------:R-:W-:Y:S01]  /*3db0*/  UIADD3 UR41, UPT, UPT, UR41, 0xb0, URZ ;  /* 0x000000b029297890 */ /* 0x000fe2000fffe0ff */
[----:B------:R-:W-:Y:S01]  /*3dc0*/  SHF.L.U32 R3, R11, 0x1f, RZ ;  /* 0x0000001f0b037819 */ /* 0x000fe200000006ff */
[----:B------:R-:W-:-:S03]  /*3dd0*/  UMOV UR4, 0x40 ;  /* 0x0000004000047882 */ /* 0x000fc60000000000 */
[----:B------:R-:W-:Y:S01]  /*3de0*/  UVIRTCOUNT.DEALLOC.SMPOOL 0x80 ;  /* 0x000000800000784c */ /* 0x000fe20000000000 */
[----:B--2---:R-:W-:Y:S02]  /*3df0*/  ULEA UR8, UR8, UR4, 0x18 ;  /* 0x0000000408087291 */ /* 0x004fe4000f8ec0ff */
[----:B------:R-:W-:-:S07]  /*3e00*/  ULEA UR4, UR45, UR41, 0x3 ;  /* 0x000000292d047291 */ /* 0x000fce000f8e18ff */
[----:B------:R2:W-:Y:S02]  /*3e10*/  @P0 STS.U8 [UR8+0x1c], R0 ;  /* 0x00001c00ff000988 */ /* 0x0005e40008000008 */
[----:B------:R-:W4:Y:S02]  /*3e20*/  SYNCS.PHASECHK.TRANS64.TRYWAIT P0, [UR4], R3 ;  /* 0x00000003ff0075a7 */ /* 0x000f240008001104 */
[----:B--2-4-:R-:W-:Y:S05]  /*3e30*/  @!P0 BRA `(.L_x_69) ;  /* 0x0000007000408947 */ /* 0x014fea0003800000 */
.L_x_192:
[----:B------:R-:W-:-:S04]  /*3e40*/  UIADD3 UR4, UPT, UPT, UR45, 0x1, URZ ;  /* 0x000000012d047890 */ /* 0x000fc8000fffe0ff */
[----:B------:R-:W-:-:S04]  /*3e50*/  UISETP.NE.AND UP0, UPT, UR4, 0x4, UPT ;  /* 0x000000040400788c */ /* 0x000fc8000bf05270 */
[----:B------:R-:W-:Y:S02]  /*3e60*/  USEL UR6, URZ, 0x1, UP0 ;  /* 0x00000001ff067887 */ /* 0x000fe40008000000 */
[----:B------:R-:W-:-:S04]  /*3e70*/  USEL UR4, UR4, URZ, UP0 ;  /* 0x000000ff04047287 */ /* 0x000fc80008000000 */
[----:B-1----:R-:W-:Y:S01]  /*3e80*/  ULEA UR5, UR4, UR41, 0x3 ;  /* 0x0000002904057291 */ /* 0x002fe2000f8e18ff */
[----:B------:R-:W-:-:S04]  /*3e90*/  LOP3.LUT R2, R11, UR6, RZ, 0x3c, !PT ;  /* 0x000000060b027c12 */ /* 0x000fc8000f8e3cff */
[----:B--2---:R-:W-:-:S04]  /*3ea0*/  SHF.L.U32 R3, R2, 0x1f, RZ ;  /* 0x0000001f02037819 */ /* 0x004fc800000006ff */
[----:B------:R-:W1:Y:S02]  /*3eb0*/  SYNCS.PHASECHK.TRANS64.TRYWAIT P0, [UR5], R3 ;  /* 0x00000003ff0075a7 */ /* 0x000e640008001105 */
[----:B-1----:R-:W-:Y:S05]  /*3ec0*/  @!P0 BRA `(.L_x_70) ;  /* 0x0000007000348947 */ /* 0x002fea0003800000 */
.L_x_194:
[----:B------:R-:W-:-:S04]  /*3ed0*/  UIADD3 UR4, UPT, UPT, UR4, 0x1, URZ ;  /* 0x0000000104047890 */ /* 0x000fc8000fffe0ff */
[----:B------:R-:W-:-:S04]  /*3ee0*/  UISETP.NE.AND UP0, UPT, UR4, 0x4, UPT ;  /* 0x000000040400788c */ /* 0x000fc8000bf05270 */
[----:B------:R-:W-:Y:S02]  /*3ef0*/  USEL UR6, URZ, 0x1, UP0 ;  /* 0x00000001ff067887 */ /* 0x000fe40008000000 */
[----:B------:R-:W-:-:S04]  /*3f00*/  USEL UR4, UR4, URZ, UP0 ;  /* 0x000000ff04047287 */ /* 0x000fc80008000000 */
[----:B------:R-:W-:Y:S01]  /*3f10*/  ULEA UR5, UR4, UR41, 0x3 ;  /* 0x0000002904057291 */ /* 0x000fe2000f8e18ff */
[----:B------:R-:W-:-:S04]  /*3f20*/  LOP3.LUT R2, R2, UR6, RZ, 0x3c, !PT ;  /* 0x0000000602027c12 */ /* 0x000fc8000f8e3cff */
[----:B-1----:R-:W-:-:S04]  /*3f30*/  SHF.L.U32 R3, R2, 0x1f, RZ ;  /* 0x0000001f02037819 */ /* 0x002fc800000006ff */
[----:B------:R-:W1:Y:S02]  /*3f40*/  SYNCS.PHASECHK.TRANS64.TRYWAIT P0, [UR5], R3 ;  /* 0x00000003ff0075a7 */ /* 0x000e640008001105 */
[----:B-1----:R-:W-:Y:S05]  /*3f50*/  @!P0 BRA `(.L_x_71) ;  /* 0x0000007000288947 */ /* 0x002fea0003800000 */
.L_x_196:
[----:B------:R-:W-:-:S04]  /*3f60*/  UIADD3 UR4, UPT, UPT, UR4, 0x1, URZ ;  /* 0x0000000104047890 */ /* 0x000fc8000fffe0ff */
[----:B------:R-:W-:-:S04]  /*3f70*/  UISETP.NE.AND UP0, UPT, UR4, 0x4, UPT ;  /* 0x000000040400788c */ /* 0x000fc8000bf05270 */
[----:B------:R-:W-:Y:S02]  /*3f80*/  USEL UR5, URZ, 0x1, UP0 ;  /* 0x00000001ff057887 */ /* 0x000fe40008000000 */
[----:B------:R-:W-:-:S04]  /*3f90*/  USEL UR4, UR4, URZ, UP0 ;  /* 0x000000ff04047287 */ /* 0x000fc80008000000 */
[----:B------:R-:W-:Y:S01]  /*3fa0*/  ULEA UR4, UR4, UR41, 0x3 ;  /* 0x0000002904047291 */ /* 0x000fe2000f8e18ff */
[----:B-1----:R-:W-:-:S04]  /*3fb0*/  LOP3.LUT R3, R2, UR5, RZ, 0x3c, !PT ;  /* 0x0000000502037c12 */ /* 0x002fc8000f8e3cff */
[----:B------:R-:W-:-:S04]  /*3fc0*/  SHF.L.U32 R3, R3, 0x1f, RZ ;  /* 0x0000001f03037819 */ /* 0x000fc800000006ff */
[----:B------:R-:W1:Y:S02]  /*3fd0*/  SYNCS.PHASECHK.TRANS64.TRYWAIT P0, [UR4], R3 ;  /* 0x00000003ff0075a7 */ /* 0x000e640008001104 */
[----:B-1----:R-:W-:Y:S05]  /*3fe0*/  @!P0 BRA `(.L_x_72) ;  /* 0x00000070001c8947 */ /* 0x002fea0003800000 */
.L_x_198:
[----:B------:R-:W-:Y:S01]  /*3ff0*/  NOP ;  /* 0x0000000000007918 */ /* 0x000fe20000000000 */
[----:B-1----:R-:W1:Y:S01]  /*4000*/  LDS R0, [UR8+0x14] ;  /* 0x00001408ff007984 */ /* 0x002e620008000800 */
[----:B------:R-:W-:Y:S01]  /*4010*/  ULOP3.LUT UR4, UR65, 0xffff, URZ, 0xc0, !UPT ;  /* 0x0000ffff41047892 */ /* 0x000fe2000f8ec0ff */
[----:B------:R-:W-:Y:S01]  /*4020*/  UMOV UR5, 0xffff ;  /* 0x0000ffff00057882 */ /* 0x000fe20000000000 */
[----:B------:R-:W-:Y:S02]  /*4030*/  UMOV UR6, 0x1 ;  /* 0x0000000100067882 */ /* 0x000fe40000000000 */
[----:B------:R-:W-:-:S04]  /*4040*/  USHF.R.U32.HI UR4, URZ, 0x5, UR4 ;  /* 0x00000005ff047899 */ /* 0x000fc80008011604 */
[----:B------:R-:W-:Y:S02]  /*4050*/  USHF.L.U32 UR5, UR5, UR4, URZ ;  /* 0x0000000405057299 */ /* 0x000fe400080006ff */
[----:B------:R-:W-:-:S04]  /*4060*/  USHF.L.U32 UR4, UR6, UR4, URZ ;  /* 0x0000000406047299 */ /* 0x000fc800080006ff */
[----:B-1----:R-:W-:-:S04]  /*4070*/  LOP3.LUT R0, R0, UR5, RZ, 0xc0, !PT ;  /* 0x0000000500007c12 */ /* 0x002fc8000f8ec0ff */
[----:B------:R-:W-:-:S13]  /*4080*/  ISETP.NE.AND P0, PT, R0, UR5, PT ;  /* 0x0000000500007c0c */ /* 0x000fda000bf05270 */
[----:B------:R-:W-:Y:S05]  /*4090*/  @P0 BRA `(.L_x_73) ;  /* 0x0000000000580947 */ /* 0x000fea0003800000 */
[----:B------:R-:W1:Y:S02]  /*40a0*/  LDS R0, [UR8+0x18] ;  /* 0x00001808ff007984 */ /* 0x000e640008000800 */
[----:B-1----:R-:W-:-:S04]  /*40b0*/  LOP3.LUT R0, R0, UR4, RZ, 0xc0, !PT ;  /* 0x0000000400007c12 */ /* 0x002fc8000f8ec0ff */
[----:B------:R-:W-:-:S13]  /*40c0*/  ISETP.NE.AND P0, PT, R0, UR4, PT ;  /* 0x0000000400007c0c */ /* 0x000fda000bf05270 */
[----:B------:R-:W-:Y:S05]  /*40d0*/  @P0 BRA `(.L_x_74) ;  /* 0x00000000003c0947 */ /* 0x000fea0003800000 */
[----:B------:R-:W1:Y:S01]  /*40e0*/  S2R R2, SR_LANEID ;  /* 0x0000000000027919 */ /* 0x000e620000000000 */
[----:B------:R-:W-:Y:S01]  /*40f0*/  ULOP3.LUT UR5, URZ, UR5, URZ, 0x33, !UPT ;  /* 0x00000005ff057292 */ /* 0x000fe2000f8e33ff */
[----:B------:R-:W-:Y:S01]  /*4100*/  LOP3.LUT R4, RZ, UR4, RZ, 0x33, !PT ;  /* 0x00000004ff047c12 */ /* 0x000fe2000f8e33ff */
[----:B------:R-:W-:Y:S02]  /*4110*/  VOTEU.ANY UR4, UPT, PT ;  /* 0x0000000000047886 */ /* 0x000fe400038e0100 */
[----:B------:R-:W-:Y:S01]  /*4120*/  UFLO.U32 UR4, UR4 ;  /* 0x00000004000472bd */ /* 0x000fe200080e0000 */
[----:B------:R-:W2:Y:S01]  /*4130*/  REDUX UR6, R4 ;  /* 0x00000000040673c4 */ /* 0x000ea20000000000 */
[----:B------:R-:W-:-:S06]  /*4140*/  IMAD.U32 R0, RZ, RZ, UR5 ;  /* 0x00000005ff007e24 */ /* 0x000fcc000f8e00ff */
[----:B------:R4:W-:Y:S01]  /*4150*/  UTCATOMSWS.AND URZ, UR5 ;  /* 0x0000000500ff79e3 */ /* 0x0009e20008000000 */
[----:B------:R-:W3:Y:S01]  /*4160*/  REDUX UR7, R0 ;  /* 0x00000000000773c4 */ /* 0x000ee20000000000 */
[----:B-1----:R-:W-:Y:S01]  /*4170*/  ISETP.EQ.U32.AND P0, PT, R2, UR4, PT ;  /* 0x0000000402007c0c */ /* 0x002fe2000bf02070 */
[----:B--2---:R-:W-:Y:S01]  /*4180*/  IMAD.U32 R2, RZ, RZ, UR6 ;  /* 0x00000006ff027e24 */ /* 0x004fe2000f8e00ff */
[----:B---3--:R-:W-:-:S11]  /*4190*/  MOV R3, UR7 ;  /* 0x0000000700037c02 */ /* 0x008fd60008000f00 */
[----:B------:R4:W-:Y:S04]  /*41a0*/  @P0 ATOMS.AND RZ, [UR8+0x14], R3 ;  /* 0x00001403ffff098c */ /* 0x0009e8000a800008 */
[----:B------:R4:W-:Y:S01]  /*41b0*/  @P0 ATOMS.AND RZ, [UR8+0x18], R2 ;  /* 0x00001802ffff098c */ /* 0x0009e2000a800008 */
[----:B------:R-:W-:Y:S05]  /*41c0*/  BRA `(.L_x_75) ;  /* 0x0000000000147947 */ /* 0x000fea0003800000 */
.L_x_74:
[----:B------:R-:W-:Y:S02]  /*41d0*/  MOV R2, 0x41f0 ;  /* 0x000041f000027802 */ /* 0x000fe40000000f00 */
[----:B---3-5:R-:W-:Y:S05]  /*41e0*/  CALL.REL.NOINC `($__internal_0_$__cuda_sm10x_tcgen05_guardrail_trap_col_being_dealloced_not_returned_by_alloc) ;  /* 0x0000007400b47944 */ /* 0x028fea0003c00000 */
[----:B------:R-:W-:Y:S05]  /*41f0*/  BRA `(.L_x_75) ;  /* 0x0000000000087947 */ /* 0x000fea0003800000 */
.L_x_73:
[----:B------:R-:W-:Y:S02]  /*4200*/  MOV R2, 0x4220 ;  /* 0x0000422000027802 */ /* 0x000fe40000000f00 */
[----:B---3-5:R-:W-:Y:S05]  /*4210*/  CALL.REL.NOINC `($__internal_2_$__cuda_sm10x_tcgen05_guardrail_trap_unallocated_columns_being_dealloced) ;  /* 0x0000007400c07944 */ /* 0x028fea0003c00000 */
.L_x_75:
[----:B------:R-:W-:Y:S01]  /*4220*/  NOP ;  /* 0x0000000000007918 */ /* 0x000fe20000000000 */
[----:B----4-:R-:W-:Y:S05]  /*4230*/  EXIT ;  /* 0x000000000000794d */ /* 0x010fea0003800000 */
.L_x_57:
[----:B------:R-:W-:-:S09]  /*4240*/  UISETP.NE.OR UP0, UPT, UR17, 0x3, !UP3 ;  /* 0x000000031100788c */ /* 0x000fd2000df05670 */
[----:B------:R-:W-:Y:S05]  /*4250*/  BRA.U UP0, `(.L_x_76) ;  /* 0x0000001500d47547 */ /* 0x000fea000b800000 */
[----:B------:R-:W2:Y:S01]  /*4260*/  LDCU UR37, c[0x0][0x370] ;  /* 0x00006e00ff2577ac */ /* 0x000ea20008000800 */
[----:B------:R-:W3:Y:S01]  /*4270*/  LDC.64 R16, c[0x0][0x348] ;  /* 0x0000d200ff107b82 */ /* 0x000ee20000000a00 */
[----:B------:R-:W-:Y:S01]  /*4280*/  HFMA2 R14, -RZ, RZ, 0, 0 ;  /* 0x00000000ff0e7431 */ /* 0x000fe200000001ff */
[----:B------:R-:W-:Y:S01]  /*4290*/  MOV R13, RZ ;  /* 0x000000ff000d7202 */ /* 0x000fe20000000f00 */
[----:B------:R-:W2:Y:S01]  /*42a0*/  LDCU.128 UR48, c[0x0][0xb10] ;  /* 0x00016200ff3077ac */ /* 0x000ea20008000c00 */
[----:B------:R-:W-:Y:S01]  /*42b0*/  HFMA2 R7, -RZ, RZ, 0, 0.0078125 ;  /* 0x00002000ff077431 */ /* 0x000fe200000001ff */
[----:B------:R-:W4:Y:S03]  /*42c0*/  LDCU UR31, c[0x0][0x374] ;  /* 0x00006e80ff1f77ac */ /* 0x000f260008000800 */
[----:B------:R-:W1:Y:S01]  /*42d0*/  LDC.64 R2, c[0x0][0x888] ;  /* 0x00022200ff027b82 */ /* 0x000e620000000a00 */
[----:B------:R-:W4:Y:S01]  /*42e0*/  LDCU UR15, c[0x0][0xb0c] ;  /* 0x00016180ff0f77ac */ /* 0x000f220008000800 */
[----:B------:R-:W3:Y:S06]  /*42f0*/  LDCU UR46, c[0x0][0xb20] ;  /* 0x00016400ff2e77ac */ /* 0x000eec0008000800 */
[----:B------:R-:W1:Y:S01]  /*4300*/  LDC.64 R4, c[0x0][0x890] ;  /* 0x00022400ff047b82 */ /* 0x000e620000000a00 */
[----:B------:R-:W3:Y:S01]  /*4310*/  LDCU UR4, c[0x0][0xb30] ;  /* 0x00016600ff0477ac */ /* 0x000ee20008000800 */
[----:B--2---:R-:W-:-:S02]  /*4320*/  UIMAD.WIDE.U32 UR6, UR37, UR48, URZ ;  /* 0x00000030250672a5 */ /* 0x004fc4000f8e00ff */
[----:B----4-:R-:W-:Y:S01]  /*4330*/  UIMAD.WIDE.U32 UR8, UR31, UR51, URZ ;  /* 0x000000331f0872a5 */ /* 0x010fe2000f8e00ff */
[----:B------:R-:W-:Y:S01]  /*4340*/  UMOV UR21, 0x400 ;  /* 0x0000040000157882 */ /* 0x000fe20000000000 */
[----:B------:R-:W-:Y:S02]  /*4350*/  UPLOP3.LUT UP1, UPT, UPT, UPT, UPT, 0x40, 0x4 ;  /* 0x000000000004789c */ /* 0x000fe40003f2e870 */
[----:B------:R-:W-:Y:S01]  /*4360*/  ULEA UR21, UR52, UR21, 0x18 ;  /* 0x0000001534157291 */ /* 0x000fe2000f8ec0ff */
[----:B------:R-:W-:Y:S02]  /*4370*/  UMOV UR6, UR7 ;  /* 0x0000000700067c82 */ /* 0x000fe40008000000 */
[----:B------:R-:W-:Y:S01]  /*4380*/  UMOV UR38, UR9 ;  /* 0x0000000900267c82 */ /* 0x000fe20008000000 */
[----:B------:R-:W-:Y:S02]  /*4390*/  UISETP.GE.AND UP0, UPT, UR45, 0x1, UPT ;  /* 0x000000012d00788c */ /* 0x000fe4000bf06270 */
[----:B------:R-:W-:Y:S01]  /*43a0*/  UISETP.NE.AND UP4, UPT, UR45, 0x1, UPT ;  /* 0x000000012d00788c */ /* 0x000fe2000bf85270 */
[----:B------:R-:W2:Y:S01]  /*43b0*/  LDCU.64 UR22, c[0x0][0xb28] ;  /* 0x00016500ff1677ac */ /* 0x000ea20008000a00 */
[----:B------:R-:W-:-:S02]  /*43c0*/  UISETP.NE.AND UP6, UPT, UR15, 0x1, UPT ;  /* 0x000000010f00788c */ /* 0x000fc4000bfc5270 */
[----:B------:R-:W-:Y:S02]  /*43d0*/  UISETP.NE.AND UP5, UPT, UR50, 0x1, UPT ;  /* 0x000000013200788c */ /* 0x000fe4000bfa5270 */
[----:B------:R-:W-:Y:S02]  /*43e0*/  UIADD3 UR41, UPT, UPT, UR21, 0x20, URZ ;  /* 0x0000002015297890 */ /* 0x000fe4000fffe0ff */
[----:B------:R-:W-:Y:S02]  /*43f0*/  UIADD3 UR33, UPT, UPT, UR21, 0x28, URZ ;  /* 0x0000002815217890 */ /* 0x000fe4000fffe0ff */
[----:B------:R-:W-:Y:S02]  /*4400*/  UIADD3 UR25, UPT, UPT, UR21, 0x30, URZ ;  /* 0x0000003015197890 */ /* 0x000fe4000fffe0ff */
[----:B------:R-:W-:Y:S02]  /*4410*/  UIADD3 UR17, UPT, UPT, UR21, 0x38, URZ ;  /* 0x0000003815117890 */ /* 0x000fe4000fffe0ff */
[----:B------:R-:W-:-:S02]  /*4420*/  USHF.R.U32.HI UR39, URZ, UR49, UR6 ;  /* 0x00000031ff277299 */ /* 0x000fc40008011606 */
[----:B---3--:R-:W-:Y:S02]  /*4430*/  USHF.R.U32.HI UR38, URZ, UR46, UR38 ;  /* 0x0000002eff267299 */ /* 0x008fe40008011626 */
[----:B------:R-:W-:-:S11]  /*4440*/  UISETP.NE.AND UP3, UPT, UR4, 0x1, UPT ;  /* 0x000000010400788c */ /* 0x000fd6000bf65270 */
.L_x_91:
[C---:B------:R-:W-:Y:S02]  /*4450*/  LEA R12, R14.reuse, UR21, 0x3 ;  /* 0x000000150e0c7c11 */ /* 0x040fe4000f8e18ff */
[----:B------:R-:W-:Y:S02]  /*4460*/  SHF.L.U32 R9, R13, 0x1f, RZ ;  /* 0x0000001f0d097819 */ /* 0x000fe400000006ff */
[----:B------:R-:W-:Y:S02]  /*4470*/  LEA R10, R14, UR21, 0x4 ;  /* 0x000000150e0a7c11 */ /* 0x000fe4000f8e20ff */
[----:B---3--:R-:W3:Y:S02]  /*4480*/  SYNCS.PHASECHK.TRANS64.TRYWAIT P0, [R12+URZ+0x70], R9 ;  /* 0x000070090c0075a7 */ /* 0x008ee400080011ff */
[----:B---3--:R-:W-:Y:S05]  /*4490*/  @!P0 BRA `(.L_x_77) ;  /* 0x0000006c00088947 */ /* 0x008fea0003800000 */
.L_x_199:
[----:B---3--:R-:W3:Y:S01]  /*44a0*/  LDS.128 R8, [R10+0x100] ;  /* 0x000100000a087984 */ /* 0x008ee20000000c00 */
[----:B------:R-:W-:Y:S01]  /*44b0*/  UISETP.GE.AND UP0, UPT, UR45, 0x1, UPT ;  /* 0x000000012d00788c */ /* 0x000fe2000bf06270 */
[----:B------:R-:W-:Y:S01]  /*44c0*/  @!PT LDS RZ, [RZ] ;  /* 0x00000000fffff984 */ /* 0x000fe20000000800 */
[----:B------:R-:W-:Y:S01]  /*44d0*/  @!PT LDS RZ, [RZ] ;  /* 0x00000000fffff984 */ /* 0x000fe20000000800 */
[----:B------:R-:W-:Y:S01]  /*44e0*/  @!PT LDS RZ, [RZ] ;  /* 0x00000000fffff984 */ /* 0x000fe20000000800 */
[----:B------:R-:W-:Y:S01]  /*44f0*/  @!PT LDS RZ, [RZ] ;  /* 0x00000000fffff984 */ /* 0x000fe20000000800 */
[----:B------:R4:W-:Y:S06]  /*4500*/  MEMBAR.ALL.CTA ;  /* 0x0000000000007992 */ /* 0x0009ec0000008000 */
[----:B----4-:R-:W4:Y:S01]  /*4510*/  FENCE.VIEW.ASYNC.S ;  /* 0x00000000000073c6 */ /* 0x010f220000000000 */
[----:B---3--:R-:W-:Y:S11]  /*4520*/  LOP3.LUT P0, RZ, R10, 0x1, RZ, 0xc0, !PT ;  /* 0x000000010aff7812 */ /* 0x008ff6000780c0ff */
[----:B------:R-:W-:Y:S02]  /*4530*/  @!UPT UIADD3 URZ, UPT, UPT, URZ, URZ, URZ ;  /* 0x000000fffffff290 */ /* 0x000fe4000fffe0ff */
[----:B----4-:R-:W-:Y:S01]  /*4540*/  VOTEU.ANY UP2, P0 ;  /* 0x0000000000ff7886 */ /* 0x010fe20000040100 */
[----:B------:R-:W-:Y:S11]  /*4550*/  PLOP3.LUT P0, PT, PT, PT, UP2, 0x80, 0x8 ;  /* 0x000000000008781c */ /* 0x000ff60003f0f028 */
[----:B------:R-:W-:Y:S02]  /*4560*/  @!UPT UIADD3 URZ, UPT, UPT, URZ, URZ, URZ ;  /* 0x000000fffffff290 */ /* 0x000fe4000fffe0ff */
[----:B------:R-:W-:Y:S02]  /*4570*/  @P0 SHF.R.U32.HI R0, RZ, 0x10, R9 ;  /* 0x00000010ff000819 */ /* 0x000fe40000011609 */
[----:B------:R-:W-:Y:S02]  /*4580*/  @P0 MOV R6, R8 ;  /* 0x0000000800060202 */ /* 0x000fe40000000f00 */
[----:B------:R-:W-:Y:S01]  /*4590*/  @P0 R2UR UR4, R0 ;  /* 0x00000000000402ca */ /* 0x000fe200000e0000 */
[----:B------:R-:W-:Y:S01]  /*45a0*/  VIADD R0, R12, 0x80 ;  /* 0x000000800c007836 */ /* 0x000fe20000000000 */
[----:B------:R-:W-:Y:S02]  /*45b0*/  @P0 LOP3.LUT R8, R9, 0xffff, RZ, 0xc0, !PT ;  /* 0x0000ffff09080812 */ /* 0x000fe400078ec0ff */
[----:B------:R-:W-:Y:S02]  /*45c0*/  @P0 R2UR UR6, R6 ;  /* 0x00000000060602ca */ /* 0x000fe400000e0000 */
[----:B------:R-:W-:Y:S02]  /*45d0*/  PRMT R0, RZ, 0x654, R0 ;  /* 0x00000654ff007816 */ /* 0x000fe40000000000 */
[----:B------:R-:W-:Y:S02]  /*45e0*/  @P0 R2UR UR5, R8 ;  /* 0x00000000080502ca */ /* 0x000fe400000e0000 */
[----:B------:R3:W-:Y:S03]  /*45f0*/  SYNCS.ARRIVE.TRANS64.RED.A1T0 RZ, [R0+URZ], RZ ;  /* 0x000000ff00ff79a7 */ /* 0x0007e600081004ff */
[----:B------:R-:W-:Y:S04]  /*4600*/  @UP2 UMOV UR30, UR4 ;  /* 0x00000004001e2c82 */ /* 0x000fe80008000000 */
[----:B------:R-:W-:Y:S04]  /*4610*/  @UP2 UMOV UR14, UR6 ;  /* 0x00000006000e2c82 */ /* 0x000fe80008000000 */
[----:B------:R-:W-:Y:S01]  /*4620*/  @UP2 UMOV UR13, UR5 ;  /* 0x00000005000d2c82 */ /* 0x000fe20008000000 */
[----:B------:R-:W-:Y:S05]  /*4630*/  BRA.U !UP0, `(.L_x_78) ;  /* 0x0000000108a47547 */ /* 0x000fea000b800000 */
[----:B------:R-:W-:Y:S02]  /*4640*/  UIMAD.WIDE.U32 UR18, UR13, UR51, URZ ;  /* 0x000000330d1272a5 */ /* 0x000fe4000f8e00ff */
[----:B------:R-:W-:Y:S02]  /*4650*/  UIMAD.WIDE.U32 UR26, UR14, UR48, URZ ;  /* 0x000000300e1a72a5 */ /* 0x000fe4000f8e00ff */
[----:B------:R-:W-:Y:S02]  /*4660*/  USEL UR4, UR31, UR38, !UP5 ;  /* 0x000000261f047287 */ /* 0x000fe4000e800000 */
[----:B------:R-:W-:Y:S02]  /*4670*/  USEL UR7, UR37, UR39, !UP6 ;  /* 0x0000002725077287 */ /* 0x000fe4000f000000 */
[----:B--2---:R-:W-:Y:S02]  /*4680*/  UIMAD.WIDE.U32 UR8, UR4, UR22, URZ ;  /* 0x00000016040872a5 */ /* 0x004fe4000f8e00ff */
[----:B------:R-:W-:Y:S01]  /*4690*/  UIMAD.WIDE.U32 UR10, UR7, UR22, URZ ;  /* 0x00000016070a72a5 */ /* 0x000fe2000f8e00ff */
[----:B------:R-:W-:Y:S02]  /*46a0*/  UMOV UR5, UR19 ;  /* 0x0000001300057c82 */ /* 0x000fe40008000000 */
[----:B------:R-:W-:Y:S03]  /*46b0*/  USHF.R.U32.HI UR6, URZ, UR46, UR5 ;  /* 0x0000002eff067299 */ /* 0x000fe60008011605 */
[----:B------:R-:W-:Y:S01]  /*46c0*/  UMOV UR5, UR27 ;  /* 0x0000001b00057c82 */ /* 0x000fe20008000000 */
[----:B------:R-:W-:Y:S02]  /*46d0*/  USEL UR6, UR13, UR6, !UP5 ;  /* 0x000000060d067287 */ /* 0x000fe4000e800000 */
[----:B------:R-:W-:Y:S03]  /*46e0*/  USHF.R.U32.HI UR12, URZ, UR49, UR5 ;  /* 0x00000031ff0c7299 */ /* 0x000fe60008011605 */
[----:B------:R-:W-:Y:S02]  /*46f0*/  UMOV UR5, UR9 ;  /* 0x0000000900057c82 */ /* 0x000fe40008000000 */
[----:B------:R-:W-:Y:S03]  /*4700*/  @UP4 USHF.R.U32.HI UR4, URZ, UR23, UR5 ;  /* 0x00000017ff044299 */ /* 0x000fe60008011605 */
[----:B------:R-:W-:Y:S01]  /*4710*/  UMOV UR5, UR11 ;  /* 0x0000000b00057c82 */ /* 0x000fe20008000000 */
[----:B------:R-:W-:Y:S02]  /*4720*/  UIMAD UR4, UR45, UR4, URZ ;  /* 0x000000042d0472a4 */ /* 0x000fe4000f8e02ff */
[----:B------:R-:W-:Y:S02]  /*4730*/  @UP4 USHF.R.U32.HI UR7, URZ, UR23, UR5 ;  /* 0x00000017ff074299 */ /* 0x000fe40008011605 */
[----:B------:R-:W-:Y:S02]  /*4740*/  UIMAD.WIDE.U32 UR10, UR6, UR22, URZ ;  /* 0x00000016060a72a5 */ /* 0x000fe4000f8e00ff */
[----:B------:R-:W-:Y:S02]  /*4750*/  USEL UR5, UR14, UR12, !UP6 ;  /* 0x0000000c0e057287 */ /* 0x000fe4000f000000 */
[----:B------:R-:W-:Y:S02]  /*4760*/  UIMAD UR8, UR45, UR7, URZ ;  /* 0x000000072d0872a4 */ /* 0x000fe4000f8e02ff */
[----:B------:R-:W-:Y:S03]  /*4770*/  UISETP.GE.AND UP0, UPT, UR6, UR4, UPT ;  /* 0x000000040600728c */ /* 0x000fe6000bf06270 */
[----:B------:R-:W-:Y:S01]  /*4780*/  UMOV UR4, UR11 ;  /* 0x0000000b00047c82 */ /* 0x000fe20008000000 */
[----:B------:R-:W-:Y:S02]  /*4790*/  UISETP.GE.OR UP0, UPT, UR5, UR8, UP0 ;  /* 0x000000080500728c */ /* 0x000fe40008706670 */
[----:B------:R-:W-:Y:S02]  /*47a0*/  USHF.R.U32.HI UR4, URZ, UR23, UR4 ;  /* 0x00000017ff047299 */ /* 0x000fe40008011604 */
[----:B------:R-:W-:Y:S02]  /*47b0*/  UIMAD.WIDE.U32 UR8, UR5, UR22, URZ ;  /* 0x00000016050872a5 */ /* 0x000fe4000f8e00ff */
[----:B------:R-:W-:Y:S04]  /*47c0*/  USEL UR10, UR6, UR4, !UP4 ;  /* 0x00000004060a7287 */ /* 0x000fe8000e000000 */
[----:B------:R-:W-:Y:S01]  /*47d0*/  UIADD3 UR11, UPT, UPT, -UR10, URZ, URZ ;  /* 0x000000ff0a0b7290 */ /* 0x000fe2000fffe1ff */
[----:B------:R-:W-:Y:S02]  /*47e0*/  @!UP0 UMOV UR4, UR9 ;  /* 0x0000000900048c82 */ /* 0x000fe40008000000 */
[----:B------:R-:W-:Y:S02]  /*47f0*/  @!UP0 USHF.R.U32.HI UR4, URZ, UR23, UR4 ;  /* 0x00000017ff048299 */ /* 0x000fe40008011604 */
[----:B------:R-:W-:Y:S02]  /*4800*/  UIMAD UR8, UR45, UR11, UR6 ;  /* 0x0000000b2d0872a4 */ /* 0x000fe4000f8e0206 */
[----:B------:R-:W-:Y:S04]  /*4810*/  @!UP0 USEL UR4, UR5, UR4, !UP4 ;  /* 0x0000000405048287 */ /* 0x000fe8000e000000 */
[----:B------:R-:W-:Y:S02]  /*4820*/  @!UP0 UIMAD UR7, UR7, UR8, UR4 ;  /* 0x00000008070782a4 */ /* 0x000fe4000f8e0204 */
[----:B------:R-:W-:Y:S02]  /*4830*/  @!UP0 UIADD3 UR9, UPT, UPT, UR10, -UR4, URZ ;  /* 0x800000040a098290 */ /* 0x000fe4000fffe0ff */
[----:B------:R-:W-:Y:S02]  /*4840*/  UIADD3 UR8, UPT, UPT, -UR6, URZ, URZ ;  /* 0x000000ff06087290 */ /* 0x000fe4000fffe1ff */
[----:B------:R-:W-:Y:S02]  /*4850*/  UIADD3 UR4, UPT, UPT, -UR5, URZ, URZ ;  /* 0x000000ff05047290 */ /* 0x000fe4000fffe1ff */
[----:B------:R-:W-:Y:S03]  /*4860*/  @!UP0 UIMAD UR6, UR9, UR45, UR5 ;  /* 0x0000002d090682a4 */ /* 0x000fe6000f8e0205 */
[----:B------:R-:W-:Y:S01]  /*4870*/  @!UP0 UMOV UR5, UR7 ;  /* 0x0000000700058c82 */ /* 0x000fe20008000000 */
[----:B------:R-:W-:Y:S02]  /*4880*/  UIMAD UR7, UR15, UR4, UR14 ;  /* 0x000000040f0772a4 */ /* 0x000fe4000f8e020e */
[----:B------:R-:W-:Y:S02]  /*4890*/  UIMAD UR4, UR50, UR8, UR13 ;  /* 0x00000008320472a4 */ /* 0x000fe4000f8e020d */
[----:B------:R-:W-:Y:S02]  /*48a0*/  UIMAD UR14, UR5, UR15, UR7 ;  /* 0x0000000f050e72a4 */ /* 0x000fe4000f8e0207 */
[----:B------:R-:W-:Y:S11]  /*48b0*/  UIMAD UR13, UR6, UR50, UR4 ;  /* 0x00000032060d72a4 */ /* 0x000ff6000f8e0204 */
[----:B------:R-:W-:Y:S01]  /*48c0*/  @!UPT UIADD3 URZ, UPT, UPT, URZ, URZ, URZ ;  /* 0x000000fffffff290 */ /* 0x000fe2000fffe0ff */
.L_x_78:
[----:B------:R-:W4:Y:S01]  /*48d0*/  @!UP3 LDCU.128 UR8, c[0x0][0xb10] ;  /* 0x00016200ff08b7ac */ /* 0x000f220008000c00 */
[----:B------:R-:W-:Y:S01]  /*48e0*/  IMAD.MOV.U32 R10, RZ, RZ, 0x1 ;  /* 0x00000001ff0a7424 */ /* 0x000fe200078e00ff */
[C---:B-1----:R-:W-:Y:S02]  /*48f0*/  ISETP.NE.U32.AND P1, PT, R4.reuse, RZ, PT ;  /* 0x000000ff0400720c */ /* 0x042fe40003f25070 */
[----:B------:R-:W-:Y:S02]  /*4900*/  ISETP.NE.U32.AND P0, PT, R4, RZ, PT ;  /* 0x000000ff0400720c */ /* 0x000fe40003f05070 */
[C---:B------:R-:W-:Y:S01]  /*4910*/  ISETP.NE.AND.EX P1, PT, R5.reuse, RZ, PT, P1 ;  /* 0x000000ff0500720c */ /* 0x040fe20003f25310 */
[----:B------:R-:W1:Y:S01]  /*4920*/  @!UP3 LDCU UR5, c[0x0][0xb0c] ;  /* 0x00016180ff05b7ac */ /* 0x000e620008000800 */
[----:B------:R-:W-:Y:S02]  /*4930*/  ISETP.NE.AND.EX P0, PT, R5, RZ, PT, P0 ;  /* 0x000000ff0500720c */ /* 0x000fe40003f05300 */
[----:B------:R-:W-:Y:S01]  /*4940*/  SHF.L.U32 R10, R10, 0x1f, RZ ;  /* 0x0000001f0a0a7819 */ /* 0x000fe200000006ff */
[----:B------:R-:W-:Y:S02]  /*4950*/  USHF.L.U32 UR43, UR16, 0x6, URZ ;  /* 0x00000006102b7899 */ /* 0x000fe400080006ff */
[----:B------:R-:W-:Y:S02]  /*4960*/  USHF.L.U32 UR42, UR20, 0x8, URZ ;  /* 0x00000008142a7899 */ /* 0x000fe400080006ff */
[----:B----4-:R-:W-:Y:S07]  /*4970*/  UIMAD.WIDE.U32 UR6, UR14, UR8, URZ ;  /* 0x000000080e0672a5 */ /* 0x010fee000f8e00ff */
[----:B------:R-:W-:Y:S01]  /*4980*/  @!UP3 UMOV UR4, UR7 ;  /* 0x000000070004bc82 */ /* 0x000fe20008000000 */
[----:B-1----:R-:W-:Y:S02]  /*4990*/  @!UP3 UISETP.NE.AND UP0, UPT, UR5, 0x1, UPT ;  /* 0x000000010500b88c */ /* 0x002fe4000bf05270 */
[----:B------:R-:W-:Y:S02]  /*49a0*/  @!UP3 USHF.R.U32.HI UR4, URZ, UR9, UR4 ;  /* 0x00000009ff04b299 */ /* 0x000fe40008011604 */
[----:B------:R-:W-:Y:S02]  /*49b0*/  UIMAD.WIDE.U32 UR6, UR13, UR11, URZ ;  /* 0x0000000b0d0672a5 */ /* 0x000fe4000f8e00ff */
[----:B------:R-:W-:Y:S02]  /*49c0*/  @!UP3 USEL UR8, UR14, UR4, !UP0 ;  /* 0x000000040e08b287 */ /* 0x000fe4000c000000 */
[----:B------:R-:W-:Y:S03]  /*49d0*/  @!UP3 UISETP.NE.AND UP0, UPT, UR10, 0x1, UPT ;  /* 0x000000010a00b88c */ /* 0x000fe6000bf05270 */
[----:B------:R-:W-:Y:S02]  /*49e0*/  @!UP3 UMOV UR6, UR7 ;  /* 0x000000070006bc82 */ /* 0x000fe40008000000 */
[----:B------:R-:W1:Y:S02]  /*49f0*/  @!UP3 LDCU UR4, c[0x0][0xb20] ;  /* 0x00016400ff04b7ac */ /* 0x000e640008000800 */
[----:B-1----:R-:W-:Y:S04]  /*4a00*/  @!UP3 USHF.R.U32.HI UR6, URZ, UR4, UR6 ;  /* 0x00000004ff06b299 */ /* 0x002fe80008011606 */
[----:B------:R-:W-:Y:S04]  /*4a10*/  @!UP3 USEL UR6, UR13, UR6, !UP0 ;  /* 0x000000060d06b287 */ /* 0x000fe8000c000000 */
[----:B------:R-:W-:Y:S02]  /*4a20*/  @!UP3 UIADD3 UR4, UPT, UPT, -UR8, UR6, URZ ;  /* 0x000000060804b290 */ /* 0x000fe4000fffe1ff */
[----:B------:R-:W-:Y:S02]  /*4a30*/  @!UP3 UIADD3 UR6, UPT, UPT, UR8, -UR6, URZ ;  /* 0x800000060806b290 */ /* 0x000fe4000fffe0ff */
[----:B------:R-:W-:Y:S02]  /*4a40*/  @!UP3 UIMAD UR14, UR4, UR5, UR14 ;  /* 0x00000005040eb2a4 */ /* 0x000fe4000f8e020e */
[----:B------:R-:W-:Y:S01]  /*4a50*/  @!UP3 UIMAD UR13, UR6, UR10, UR13 ;  /* 0x0000000a060db2a4 */ /* 0x000fe2000f8e020d */
[----:B------:R-:W-:Y:S11]  /*4a60*/  BRA.U UP1, `(.L_x_79) ;  /* 0x0000000101107547 */ /* 0x000ff6000b800000 */
[----:B---3--:R-:W-:Y:S04]  /*4a70*/  MOV R0, UR54 ;  /* 0x0000003600007c02 */ /* 0x008fe80008000f00 */
[----:B------:R-:W-:Y:S04]  /*4a80*/  SHF.L.U32 R9, R0, 0x1f, RZ ;  /* 0x0000001f00097819 */ /* 0x000fe800000006ff */
[----:B------:R-:W1:Y:S02]  /*4a90*/  SYNCS.PHASECHK.TRANS64.TRYWAIT P2, [UR21+0x68], R9 ;  /* 0x00006809ff0075a7 */ /* 0x000e640008041115 */
[----:B-1----:R-:W-:Y:S05]  /*4aa0*/  @!P2 BRA `(.L_x_80) ;  /* 0x000000640098a947 */ /* 0x002fea0003800000 */
.L_x_79:
[----:B------:R-:W-:Y:S05]  /*4ab0*/  @!P1 BRA `(.L_x_81) ;  /* 0x0000000000309947 */ /* 0x000fea0003800000 */
[----:B------:R-:W-:Y:S01]  /*4ac0*/  ISETP.NE.U32.AND P1, PT, R2, RZ, PT ;  /* 0x000000ff0200720c */ /* 0x000fe20003f25070 */
[----:B------:R-:W4:Y:S01]  /*4ad0*/  LDCU.64 UR4, c[0x0][0x358] ;  /* 0x00006b00ff0477ac */ /* 0x000f220008000a00 */
[----:B------:R-:W-:Y:S02]  /*4ae0*/  IMAD.MOV.U32 R64, RZ, RZ, 0x1 ;  /* 0x00000001ff407424 */ /* 0x000fe400078e00ff */
[----:B------:R-:W-:Y:S11]  /*4af0*/  ISETP.NE.AND.EX P1, PT, R3, RZ, PT, P1 ;  /* 0x000000ff0300720c */ /* 0x000ff60003f25310 */
[----:B------:R-:W-:Y:S02]  /*4b00*/  @!UPT UIADD3 URZ, UPT, UPT, URZ, URZ, URZ ;  /* 0x000000fffffff290 */ /* 0x000fe4000fffe0ff */
[----:B-1----:R-:W1:Y:S01]  /*4b10*/  @P1 LDC.64 R8, c[0x0][0x888] ;  /* 0x00022200ff081b82 */ /* 0x002e620000000a00 */
[----:B---3--:R-:W-:Y:S04]  /*4b20*/  @P1 IMAD R0, R4, UR36, RZ ;  /* 0x0000002404001c24 */ /* 0x008fe8000f8e02ff */
[----:B-1----:R-:W-:Y:S04]  /*4b30*/  @P1 IMAD.WIDE R8, R0, 0x4, R8 ;  /* 0x0000000400081825 */ /* 0x002fe800078e0208 */
[----:B------:R-:W-:Y:S01]  /*4b40*/  HFMA2 R0, -RZ, RZ, 0, 5.9604644775390625e-08 ;  /* 0x00000001ff007431 */ /* 0x000fe200000001ff */
[----:B----45:R4:W5:Y:S04]  /*4b50*/  @P1 LDG.E R26, desc[UR4][R8.64] ;  /* 0x00000004081a1981 */ /* 0x030968000c1e1900 */
[----:B------:R-:W-:Y:S01]  /*4b60*/  @!P1 PRMT R64, R0, 0x7610, R64 ;  /* 0x0000761000409816 */ /* 0x000fe20000000040 */
[----:B----4-:R-:W1:Y:S06]  /*4b70*/  @!P1 LDC R26, c[0x0][0x880] ;  /* 0x00022000ff1a9b82 */ /* 0x010e6c0000000800 */
.L_x_81:
[----:B-1---5:R-:W-:Y:S01]  /*4b80*/  @!P0 FSETP.EQ.AND P1, PT, R26, RZ, PT ;  /* 0x000000ff1a00820b */ /* 0x022fe20003f22000 */
[----:B------:R-:W-:Y:S01]  /*4b90*/  @!UPT UIADD3 URZ, UPT, UPT, URZ, URZ, URZ ;  /* 0x000000fffffff290 */ /* 0x000fe2000fffe0ff */
[----:B------:R-:W-:Y:S11]  /*4ba0*/  @!P0 BRA `(.L_x_82) ;  /* 0x0000000000188947 */ /* 0x000ff60003800000 */
[----:B------:R-:W-:Y:S02]  /*4bb0*/  LOP3.LUT P0, RZ, R64, 0xff, RZ, 0xc0, !PT ;  /* 0x000000ff40ff7812 */ /* 0x000fe4000780c0ff */
[----:B------:R-:W-:Y:S04]  /*4bc0*/  ISETP.NE.U32.AND P1, PT, R2, RZ, PT ;  /* 0x000000ff0200720c */ /* 0x000fe80003f25070 */
[----:B------:R-:W-:Y:S04]  /*4bd0*/  ISETP.NE.AND.EX P1, PT, R3, RZ, PT, P1 ;  /* 0x000000ff0300720c */ /* 0x000fe80003f25310 */
[----:B------:R-:W-:Y:S03]  /*4be0*/  PLOP3.LUT P1, PT, P1, PT, PT, 0x8, 0x80 ;  /* 0x000000000080781c */ /* 0x000fe60000f2e170 */
[----:B------:R-:W-:Y:S11]  /*4bf0*/  @P0 FSETP.EQ.AND P1, PT, R26, RZ, PT ;  /* 0x000000ff1a00020b */ /* 0x000ff60003f22000 */
[----:B------:R-:W-:Y:S02]  /*4c00*/  @!UPT UIADD3 URZ, UPT, UPT, URZ, URZ, URZ ;  /* 0x000000fffffff290 */ /* 0x000fe4000fffe0ff */
.L_x_82:
[----:B------:R-:W1:Y:S01]  /*4c10*/  SYNCS.PHASECHK.TRANS64.TRYWAIT P2, [UR21+0x40], R10 ;  /* 0x0000400aff0075a7 */ /* 0x000e620008041115 */
[----:B------:R-:W-:Y:S04]  /*4c20*/  ELECT P0, URZ, PT ;  /* 0x0000000000ff782f */ /* 0x000fe80003800000 */
[----:B------:R-:W-:Y:S11]  /*4c30*/  PLOP3.LUT P1, PT, P1, P0, PT, 0xf2, 0x2f ;  /* 0x00000000002f781c */ /* 0x000ff60000f21e72 */
[----:B------:R-:W-:Y:S02]  /*4c40*/  @!UPT UIADD3 URZ, UPT, UPT, URZ, URZ, URZ ;  /* 0x000000fffffff290 */ /* 0x000fe4000fffe0ff */
[----:B------:R-:W-:Y:S05]  /*4c50*/  @!P1 IADD3 R6, P0, PT, R16, 0x580, RZ ;  /* 0x0000058010069810 */ /* 0x000fea0007f1e0ff */
[----:B---3--:R-:W-:Y:S01]  /*4c60*/  @!P1 IMAD.X R0, RZ, RZ, R17, P0 ;  /* 0x000000ffff009224 */ /* 0x008fe200000e0611 */
[----:B-1----:R-:W-:Y:S07]  /*4c70*/  @!P2 BRA `(.L_x_83) ;  /* 0x00000064003ca947 */ /* 0x002fee0003800000 */
.L_x_202:
[----:B------:R-:W-:Y:S01]  /*4c80*/  @!P1 R2UR UR5, R6 ;  /* 0x00000000060592ca */ /* 0x000fe200000e0000 */
[----:B------:R-:W-:Y:S01]  /*4c90*/  VOTEU.ALL UP0, P1 ;  /* 0x0000000000ff7886 */ /* 0x000fe20000800000 */
[----:B------:R-:W-:Y:S01]  /*4ca0*/  @!P1 R2UR UR4, R0 ;  /* 0x00000000000492ca */ /* 0x000fe200000e0000 */
[----:B------:R-:W-:Y:S01]  /*4cb0*/  @!P1 IMAD.MOV.U32 R0, RZ, RZ, 0x2000 ;  /* 0x00002000ff009424 */ /* 0x000fe200078e00ff */
[----:B------:R-:W-:Y:S01]  /*4cc0*/  UMOV UR8, 0x0 ;  /* 0x0000000000087882 */ /* 0x000fe20000000000 */
[----:B------:R-:W-:Y:S01]  /*4cd0*/  UMOV UR9, 0x10000000 ;  /* 0x1000000000097882 */ /* 0x000fe20000000000 */
[----:B------:R-:W-:Y:S01]  /*4ce0*/  @!UP0 UIADD3 UR40, UPT, UPT, UR21, 0x400, URZ ;  /* 0x0000040015288890 */ /* 0x000fe2000fffe0ff */
[----:B------:R-:W-:Y:S01]  /*4cf0*/  @!P1 IADD3 R6, P0, PT, R16, 0x580, RZ ;  /* 0x0000058010069810 */ /* 0x000fe20007f1e0ff */
[----:B------:R-:W-:Y:S01]  /*4d00*/  VOTEU.ALL UP0, P1 ;  /* 0x0000000000ff7886 */ /* 0x000fe20000800000 */
[----:B------:R-:W-:Y:S01]  /*4d10*/  UMOV UR44, UR36 ;  /* 0x00000024002c7c82 */ /* 0x000fe20008000000 */
[----:B------:R-:W-:Y:S03]  /*4d20*/  UPRMT UR6, UR52, 0x654, UR41 ;  /* 0x0000065434067896 */ /* 0x000fe60008000029 */
[----:B------:R-:W-:Y:S02]  /*4d30*/  IMAD.U32 R8, RZ, RZ, UR5 ;  /* 0x00000005ff087e24 */ /* 0x000fe4000f8e00ff */
[----:B-1----:R-:W-:Y:S03]  /*4d40*/  IMAD.U32 R9, RZ, RZ, UR4 ;  /* 0x00000004ff097e24 */ /* 0x002fe6000f8e00ff */
[----:B------:R-:W-:Y:S02]  /*4d50*/  @!P1 R2UR UR4, R8 ;  /* 0x00000000080492ca */ /* 0x000fe400000e0000 */
[----:B------:R-:W-:Y:S11]  /*4d60*/  @!P1 R2UR UR5, R9 ;  /* 0x00000000090592ca */ /* 0x000ff600000e0000 */
[----:B------:R-:W-:Y:S02]  /*4d70*/  @!UPT UIADD3 URZ, UPT, UPT, URZ, URZ, URZ ;  /* 0x000000fffffff290 */ /* 0x000fe4000fffe0ff */
[----:B------:R1:W-:Y:S01]  /*4d80*/  @!UP0 UTMALDG.3D [UR40], [UR4], desc[UR8] ;  /* 0x00000828040085b4 */ /* 0x0003e20008011000 */
[----:B------:R3:W-:Y:S01]  /*4d90*/  @!P1 SYNCS.ARRIVE.TRANS64.RED.A0TR RZ, [UR21+0x20], R0 ;  /* 0x00002000ffff99a7 */ /* 0x0007e20008300415 */
[----:B------:R-:W-:Y:S01]  /*4da0*/  SYNCS.ARRIVE.TRANS64.RED.A1T0 RZ, [UR6], RZ ;  /* 0x000000ffffff79a7 */ /* 0x000fe20008100406 */
[----:B---3--:R-:W-:Y:S01]  /*4db0*/  @!P1 IMAD.X R0, RZ, RZ, R17, P0 ;  /* 0x000000ffff009224 */ /* 0x008fe200000e0611 */
[----:B------:R-:W3:Y:S02]  /*4dc0*/  SYNCS.PHASECHK.TRANS64.TRYWAIT P2, [UR21+0x48], R10 ;  /* 0x0000480aff0075a7 */ /* 0x000ee40008041115 */
[----:B-1-3--:R-:W-:Y:S05]  /*4dd0*/  @!P2 BRA `(.L_x_84) ;  /* 0x0000006000fca947 */ /* 0x00afea0003800000 */
.L_x_204:
        /* <DEDUP_REMOVED lines=8> */
[----:B------:R-:W-:Y:S01]  /*4e60*/  @!UP0 UIADD3 UR32, UPT, UPT, UR21, 0x2400, URZ ;  /* 0x0000240015208890 */ /* 0x000fe2000fffe0ff */
[----:B------:R-:W-:Y:S01]  /*4e70*/  VOTEU.ALL UP0, P1 ;  /* 0x0000000000ff7886 */ /* 0x000fe20000800000 */
[----:B------:R-:W-:Y:S01]  /*4e80*/  UMOV UR35, UR43 ;  /* 0x0000002b00237c82 */ /* 0x000fe20008000000 */
[----:B------:R-:W-:Y:S02]  /*4e90*/  UPRMT UR7, UR52, 0x654, UR33 ;  /* 0x0000065434077896 */ /* 0x000fe40008000021 */
        /* <DEDUP_REMOVED lines=11> */
.L_x_206:
        /* <DEDUP_REMOVED lines=11> */
[----:B------:R-:W-:Y:S02]  /*5000*/  UMOV UR28, UR36 ;  /* 0x00000024001c7c82 */ /* 0x000fe40008000000 */
[----:B------:R-:W-:Y:S01]  /*5010*/  IMAD.U32 R8, RZ, RZ, UR5 ;  /* 0x00000005ff087e24 */ /* 0x000fe2000f8e00ff */
[----:B------:R-:W-:Y:S01]  /*5020*/  UPRMT UR29, UR52, 0x654, UR25 ;  /* 0x00000654341d7896 */ /* 0x000fe20008000019 */
        /* <DEDUP_REMOVED lines=10> */
.L_x_208:
[----:B------:R-:W-:Y:S01]  /*50d0*/  @!P1 R2UR UR5, R6 ;  /* 0x00000000060592ca */ /* 0x000fe200000e0000 */
[----:B------:R-:W-:Y:S01]  /*50e0*/  VOTEU.ALL UP0, P1 ;  /* 0x0000000000ff7886 */ /* 0x000fe20000800000 */
[----:B------:R-:W-:Y:S01]  /*50f0*/  @!P1 R2UR UR4, R0 ;  /* 0x00000000000492ca */ /* 0x000fe200000e0000 */
[----:B------:R-:W-:Y:S01]  /*5100*/  @!P1 IMAD.MOV.U32 R0, RZ, RZ, 0x2000 ;  /* 0x00002000ff009424 */ /* 0x000fe200078e00ff */
[----:B------:R-:W-:Y:S01]  /*5110*/  UMOV UR8, 0x0 ;  /* 0x0000000000087882 */ /* 0x000fe20000000000 */
[----:B------:R-:W-:Y:S01]  /*5120*/  UMOV UR9, 0x10000000 ;  /* 0x1000000000097882 */ /* 0x000fe20000000000 */
[----:B------:R-:W-:Y:S01]  /*5130*/  @!UP0 UIADD3 UR18, UPT, UPT, UR42, 0x60, URZ ;  /* 0x000000602a128890 */ /* 0x000fe2000fffe0ff */
[----:B-1----:R-:W-:Y:S01]  /*5140*/  SHF.L.U32 R9, RZ, 0x1f, RZ ;  /* 0x0000001fff097819 */ /* 0x002fe200000006ff */
[----:B------:R-:W-:Y:S01]  /*5150*/  @!UP0 UIADD3 UR16, UPT, UPT, UR21, 0x6400, URZ ;  /* 0x0000640015108890 */ /* 0x000fe2000fffe0ff */
[----:B------:R-:W-:Y:S01]  /*5160*/  @!P1 IADD3 R8, P0, PT, R16, 0x580, RZ ;  /* 0x0000058010089810 */ /* 0x000fe20007f1e0ff */
[----:B------:R-:W-:Y:S01]  /*5170*/  VOTEU.ALL UP0, P1 ;  /* 0x0000000000ff7886 */ /* 0x000fe20000800000 */
[----:B------:R-:W-:Y:S01]  /*5180*/  UMOV UR19, UR43 ;  /* 0x0000002b00137c82 */ /* 0x000fe20008000000 */
[----:B------:R-:W-:Y:S01]  /*5190*/  UMOV UR20, UR36 ;  /* 0x0000002400147c82 */ /* 0x000fe20008000000 */
[----:B------:R-:W-:Y:S01]  /*51a0*/  IMAD.U32 R18, RZ, RZ, UR5 ;  /* 0x00000005ff127e24 */ /* 0x000fe2000f8e00ff */
[----:B------:R-:W-:Y:S01]  /*51b0*/  UPRMT UR24, UR52, 0x654, UR17 ;  /* 0x0000065434187896 */ /* 0x000fe20008000011 */
[----:B------:R-:W-:Y:S02]  /*51c0*/  IMAD.U32 R19, RZ, RZ, UR4 ;  /* 0x00000004ff137e24 */ /* 0x000fe4000f8e00ff */
[----:B------:R-:W-:Y:S01]  /*51d0*/  @!P1 IMAD.X R6, RZ, RZ, R17, P0 ;  /* 0x000000ffff069224 */ /* 0x000fe200000e0611 */
[----:B------:R-:W-:Y:S02]  /*51e0*/  @!P1 R2UR UR4, R18 ;  /* 0x00000000120492ca */ /* 0x000fe400000e0000 */
[----:B------:R-:W-:Y:S11]  /*51f0*/  @!P1 R2UR UR5, R19 ;  /* 0x00000000130592ca */ /* 0x000ff600000e0000 */
[----:B------:R-:W-:Y:S02]  /*5200*/  @!UPT UIADD3 URZ, UPT, UPT, URZ, URZ, URZ ;  /* 0x000000fffffff290 */ /* 0x000fe4000fffe0ff */
[----:B------:R1:W-:Y:S01]  /*5210*/  @!UP0 UTMALDG.3D [UR16], [UR4], desc[UR8] ;  /* 0x00000810040085b4 */ /* 0x0003e20008011000 */
[----:B------:R1:W-:Y:S01]  /*5220*/  @!P1 SYNCS.ARRIVE.TRANS64.RED.A0TR RZ, [UR21+0x38], R0 ;  /* 0x00003800ffff99a7 */ /* 0x0003e20008300415 */
[----:B------:R-:W-:Y:S01]  /*5230*/  SYNCS.ARRIVE.TRANS64.RED.A1T0 RZ, [UR24], RZ ;  /* 0x000000ffffff79a7 */ /* 0x000fe20008100418 */
[----:B------:R-:W3:Y:S02]  /*5240*/  SYNCS.PHASECHK.TRANS64.TRYWAIT P2, [UR21+0x40], R9 ;  /* 0x00004009ff0075a7 */ /* 0x000ee40008041115 */
[----:B-1-3--:R-:W-:Y:S05]  /*5250*/  @!P2 BRA `(.L_x_87) ;  /* 0x000000600024a947 */ /* 0x00afea0003800000 */
.L_x_210:
[----:B------:R-:W-:Y:S01]  /*5260*/  @!P1 R2UR UR5, R8 ;  /* 0x00000000080592ca */ /* 0x000fe200000e0000 */
[----:B------:R-:W-:Y:S01]  /*5270*/  VOTEU.ALL UP0, P1 ;  /* 0x0000000000ff7886 */ /* 0x000fe20000800000 */
[----:B------:R-:W-:Y:S01]  /*5280*/  @!P1 R2UR UR4, R6 ;  /* 0x00000000060492ca */ /* 0x000fe200000e0000 */
[----:B-1----:R-:W-:Y:S01]  /*5290*/  @!P1 IMAD.MOV.U32 R0, RZ, RZ, 0x2000 ;  /* 0x00002000ff009424 */ /* 0x002fe200078e00ff */
        /* <DEDUP_REMOVED lines=9> */
[----:B------:R-:W-:Y:S01]  /*5330*/  UMOV UR12, UR36 ;  /* 0x00000024000c7c82 */ /* 0x000fe20008000000 */
        /* <DEDUP_REMOVED lines=10> */
.L_x_212:
        /* <DEDUP_REMOVED lines=24> */
.L_x_214:
[----:B------:R-:W-:Y:S01]  /*5560*/  @!P1 R2UR UR5, R8 ;  /* 0x00000000080592ca */ /* 0x000fe200000e0000 */
[----:B------:R-:W-:Y:S01]  /*5570*/  VOTEU.ALL UP0, P1 ;  /* 0x0000000000ff7886 */ /* 0x000fe20000800000 */
[----:B------:R-:W-:Y:S01]  /*5580*/  @!P1 R2UR UR4, R6 ;  /* 0x00000000060492ca */ /* 0x000fe200000e0000 */
[----:B-1----:R-:W-:Y:S01]  /*5590*/  @!P1 IMAD.MOV.U32 R0, RZ, RZ, 0x2000 ;  /* 0x00002000ff009424 */ /* 0x002fe200078e00ff */
[----:B------:R-:W-:Y:S01]  /*55a0*/  UMOV UR6, 0x0 ;  /* 0x0000000000067882 */ /* 0x000fe20000000000 */
[----:B------:R-:W-:Y:S01]  /*55b0*/  UMOV UR7, 0x10000000 ;  /* 0x1000000000077882 */ /* 0x000fe20000000000 */
[----:B------:R-:W-:Y:S01]  /*55c0*/  @!UP0 UIADD3 UR10, UPT, UPT, UR42, 0xc0, URZ ;  /* 0x000000c02a0a8890 */ /* 0x000fe2000fffe0ff */
[----:B------:R-:W-:Y:S01]  /*55d0*/  VIADD R14, R14, 0x1 ;  /* 0x000000010e0e7836 */ /* 0x000fe20000000000 */
[----:B------:R-:W-:Y:S01]  /*55e0*/  @!UP0 UIADD3 UR8, UPT, UPT, UR21, 0x4400, URZ ;  /* 0x0000440015088890 */ /* 0x000fe2000fffe0ff */
[----:B------:R-:W-:Y:S01]  /*55f0*/  VOTEU.ALL UP0, P1 ;  /* 0x0000000000ff7886 */ /* 0x000fe20000800000 */
[----:B------:R-:W-:Y:S01]  /*5600*/  UMOV UR9, UR25 ;  /* 0x0000001900097c82 */ /* 0x000fe20008000000 */
[----:B------:R-:W-:Y:S02]  /*5610*/  UMOV UR11, UR43 ;  /* 0x0000002b000b7c82 */ /* 0x000fe40008000000 */
[----:B------:R-:W-:Y:S01]  /*5620*/  IMAD.U32 R18, RZ, RZ, UR5 ;  /* 0x00000005ff127e24 */ /* 0x000fe2000f8e00ff */
[----:B------:R-:W-:Y:S01]  /*5630*/  UMOV UR12, UR36 ;  /* 0x00000024000c7c82 */ /* 0x000fe20008000000 */
[----:B------:R-:W-:Y:S03]  /*5640*/  IMAD.U32 R19, RZ, RZ, UR4 ;  /* 0x00000004ff137e24 */ /* 0x000fe6000f8e00ff */
        /* <DEDUP_REMOVED lines=8> */
.L_x_216:
[----:B------:R-:W-:Y:S01]  /*56d0*/  @!P1 IADD3 R6, P0, PT, R16, 0x580, RZ ;  /* 0x0000058010069810 */ /* 0x000fe20007f1e0ff */
[----:B------:R-:W-:Y:S01]  /*56e0*/  VOTEU.ALL UP0, P1 ;  /* 0x0000000000ff7886 */ /* 0x000fe20000800000 */
[----:B------:R-:W-:Y:S01]  /*56f0*/  UMOV UR6, 0x0 ;  /* 0x0000000000067882 */ /* 0x000fe20000000000 */
[----:B------:R-:W-:Y:S01]  /*5700*/  UMOV UR7, 0x10000000 ;  /* 0x1000000000077882 */ /* 0x000fe20000000000 */
[----:B------:R-:W-:Y:S01]  /*5710*/  @!P1 R2UR UR5, R6 ;  /* 0x00000000060592ca */ /* 0x000fe200000e0000 */
[----:B-1----:R-:W-:Y:S01]  /*5720*/  @!P1 IMAD.X R0, RZ, RZ, R17, P0 ;  /* 0x000000ffff009224 */ /* 0x002fe200000e0611 */
[----:B------:R-:W-:Y:S01]  /*5730*/  @!UP0 UIADD3 UR10, UPT, UPT, UR42, 0xe0, URZ ;  /* 0x000000e02a0a8890 */ /* 0x000fe2000fffe0ff */
[----:B------:R-:W-:Y:S01]  /*5740*/  R2UR UR18, R66 ;  /* 0x00000000421272ca */ /* 0x000fe200000e0000 */
[----:B------:R-:W-:Y:S01]  /*5750*/  @!UP0 UIADD3 UR8, UPT, UPT, UR21, 0x6400, URZ ;  /* 0x0000640015088890 */ /* 0x000fe2000fffe0ff */
[----:B------:R-:W-:Y:S01]  /*5760*/  R2UR UR16, R67 ;  /* 0x00000000431072ca */ /* 0x000fe200000e0000 */
[----:B------:R-:W-:Y:S01]  /*5770*/  VOTEU.ALL UP0, P1 ;  /* 0x0000000000ff7886 */ /* 0x000fe20000800000 */
[----:B------:R-:W-:Y:S01]  /*5780*/  @!P1 R2UR UR4, R0 ;  /* 0x00000000000492ca */ /* 0x000fe200000e0000 */
[----:B------:R-:W-:Y:S01]  /*5790*/  UMOV UR9, UR17 ;  /* 0x0000001100097c82 */ /* 0x000fe20008000000 */
[----:B------:R-:W-:Y:S01]  /*57a0*/  UMOV UR11, UR43 ;  /* 0x0000002b000b7c82 */ /* 0x000fe20008000000 */
[----:B------:R-:W-:Y:S01]  /*57b0*/  UMOV UR12, UR36 ;  /* 0x00000024000c7c82 */ /* 0x000fe20008000000 */
[C---:B------:R-:W-:Y:S01]  /*57c0*/  ISETP.NE.AND P0, PT, R14.reuse, 0x2, PT ;  /* 0x000000020e00780c */ /* 0x040fe20003f05270 */
[----:B------:R-:W-:Y:S01]  /*57d0*/  UPLOP3.LUT UP1, UPT, UPT, UPT, UPT, 0x80, 0x8 ;  /* 0x000000000008789c */ /* 0x000fe20003f2f070 */
[----:B------:R-:W-:Y:S01]  /*57e0*/  IMAD.U32 R8, RZ, RZ, UR5 ;  /* 0x00000005ff087e24 */ /* 0x000fe2000f8e00ff */
[----:B------:R-:W-:Y:S01]  /*57f0*/  UMOV UR36, UR30 ;  /* 0x0000001e00247c82 */ /* 0x000fe20008000000 */
[----:B------:R-:W-:Y:S01]  /*5800*/  SEL R0, RZ, 0x1, P0 ;  /* 0x00000001ff007807 */ /* 0x000fe20000000000 */
[----:B------:R-:W-:Y:S01]  /*5810*/  UIADD3 UR20, UPT, UPT, UR13, UR18, URZ ;  /* 0x000000120d147290 */ /* 0x000fe2000fffe0ff */
[----:B------:R-:W-:Y:S01]  /*5820*/  SEL R14, R14, RZ, P0 ;  /* 0x000000ff0e0e7207 */ /* 0x000fe20000000000 */
[----:B------:R-:W-:Y:S01]  /*5830*/  UIADD3 UR16, UPT, UPT, UR14, UR16, URZ ;  /* 0x000000100e107290 */ /* 0x000fe2000fffe0ff */
[----:B------:R-:W-:Y:S01]  /*5840*/  LOP3.LUT R13, R13, R0, RZ, 0x3c, !PT ;  /* 0x000000000d0d7212 */ /* 0x000fe200078e3cff */
[----:B------:R-:W-:Y:S01]  /*5850*/  IMAD.U32 R9, RZ, RZ, UR4 ;  /* 0x00000004ff097e24 */ /* 0x000fe2000f8e00ff */
[----:B------:R-:W-:Y:S04]  /*5860*/  @!P1 R2UR UR4, R8 ;  /* 0x00000000080492ca */ /* 0x000fe800000e0000 */
[----:B------:R-:W-:Y:S11]  /*5870*/  @!P1 R2UR UR5, R9 ;  /* 0x00000000090592ca */ /* 0x000ff600000e0000 */
[----:B------:R-:W-:Y:S02]  /*5880*/  @!UPT UIADD3 URZ, UPT, UPT, URZ, URZ, URZ ;  /* 0x000000fffffff290 */ /* 0x000fe4000fffe0ff */
[----:B------:R3:W-:Y:S01]  /*5890*/  @!UP0 UTMALDG.3D [UR8], [UR4], desc[UR6] ;  /* 0x00000608040085b4 */ /* 0x0007e20008011000 */
[----:B------:R3:W-:Y:S01]  /*58a0*/  @!P1 SYNCS.ARRIVE.TRANS64.RED.A0TR RZ, [UR21+0x38], R7 ;  /* 0x00003807ffff99a7 */ /* 0x0007e20008300415 */
[----:B------:R-:W-:Y:S01]  /*58b0*/  SYNCS.ARRIVE.TRANS64.RED.A1T0 RZ, [UR24], RZ ;  /* 0x000000ffffff79a7 */ /* 0x000fe20008100418 */
[----:B------:R-:W-:Y:S05]  /*58c0*/  BRA.U UP2, `(.L_x_91) ;  /* 0xffffffe902e07547 */ /* 0x000fea000b83ffff */
[----:B------:R-:W1:Y:S02]  /*58d0*/  SYNCS.PHASECHK.TRANS64.TRYWAIT P0, [UR21+0x40], R10 ;  /* 0x0000400aff0075a7 */ /* 0x000e640008001115 */
[----:B-1----:R-:W-:Y:S05]  /*58e0*/  @!P0 BRA `(.L_x_92) ;  /* 0x0000005800e08947 */ /* 0x002fea0003800000 */
.L_x_218:
[----:B------:R-:W4:Y:S02]  /*58f0*/  SYNCS.PHASECHK.TRANS64.TRYWAIT P0, [UR21+0x48], R10 ;  /* 0x0000480aff0075a7 */ /* 0x000f240008001115 */
[----:B----4-:R-:W-:Y:S05]  /*5900*/  @!P0 BRA `(.L_x_93) ;  /* 0x0000005800f08947 */ /* 0x010fea0003800000 */
.L_x_220:
[----:B------:R-:W4:Y:S01]  /*5910*/  SYNCS.PHASECHK.TRANS64.TRYWAIT P0, [UR21+0x50], R10 ;  /* 0x0000500aff0075a7 */ /* 0x000f220008001115 */
[----:B------:R-:W-:Y:S01]  /*5920*/  HFMA2 R0, -RZ, RZ, 0, 5.9604644775390625e-08 ;  /* 0x00000001ff007431 */ /* 0x000fe200000001ff */
[----:B----4-:R-:W-:Y:S06]  /*5930*/  @!P0 BRA `(.L_x_94) ;  /* 0x0000005800fc8947 */ /* 0x010fec0003800000 */
.L_x_222:
[----:B------:R-:W-:Y:S02]  /*5940*/  MOV R2, UR21 ;  /* 0x0000001500027c02 */ /* 0x000fe40008000f00 */
[----:B-1----:R-:W-:-:S07]  /*5950*/  SHF.L.U32 R3, R0, 0x1f, RZ ;  /* 0x0000001f00037819 */ /* 0x002fce00000006ff */
.L_x_95:
[----:B-1----:R1:W4:Y:S02]  /*5960*/  SYNCS.PHASECHK.TRANS64.TRYWAIT P0, [R2+URZ+0x58], R3 ;  /* 0x00005803020075a7 */ /* 0x00232400080011ff */
[----:B----4-:R-:W-:Y:S05]  /*5970*/  @!P0 NANOSLEEP.SYNCS 0x989680 ;  /* 0x009896800000895d */ /* 0x010fea0003900000 */
[----:B------:R-:W4:Y:S02]  /*5980*/  @!P0 SYNCS.PHASECHK.TRANS64 P0, [R2+URZ+0x58], R3 ;  /* 0x00005803020085a7 */ /* 0x000f2400080010ff */
[----:B--234-:R-:W-:Y:S05]  /*5990*/  @P0 EXIT ;  /* 0x000000000000094d */ /* 0x01cfea0003800000 */
[----:B------:R-:W-:Y:S05]  /*59a0*/  BRA `(.L_x_95) ;  /* 0xfffffffc00ec7947 */ /* 0x000fea000383ffff */
.L_x_76:
[----:B------:R-:W-:-:S06]  /*59b0*/  UISETP.GE.AND UP0, UPT, UR17, 0x4, UPT ;  /* 0x000000041100788c */ /* 0x000fcc000bf06270 */
[----:B------:R-:W-:-:S13]  /*59c0*/  PLOP3.LUT P0, PT, PT, PT, UP0, 0x80, 0x8 ;  /* 0x000000000008781c */ /* 0x000fda0003f0f008 */
[----:B-1----:R-:W-:Y:S05]  /*59d0*/  @!P0 EXIT ;  /* 0x000000000000894d */ /* 0x002fea0003800000 */
[----:B------:R-:W-:Y:S01]  /*59e0*/  BAR.SYNC.DEFER_BLOCKING 0x6, 0xa0 ;  /* 0x0182800000007b1d */ /* 0x000fe20000010000 */
[C---:B------:R-:W-:Y:S01]  /*59f0*/  IMAD.SHL.U32 R4, R76.reuse, 0x20, RZ ;  /* 0x000000204c047824 */ /* 0x040fe200078e00ff */
[C---:B------:R-:W-:Y:S01]  /*5a00*/  R2P PR, R76.reuse, 0x6 ;  /* 0x000000064c007804 */ /* 0x040fe20000000000 */
[C---:B------:R-:W-:Y:S01]  /*5a10*/  IMAD.SHL.U32 R2, R76.reuse, 0x4, RZ ;  /* 0x000000044c027824 */ /* 0x040fe200078e00ff */
[----:B------:R-:W-:Y:S01]  /*5a20*/  CS2R R72, SRZ ;  /* 0x0000000000487805 */ /* 0x000fe2000001ff00 */
[----:B------:R-:W-:Y:S01]  /*5a30*/  IMAD.U32 R23, R76, 0x10000, RZ ;  /* 0x000100004c177824 */ /* 0x000fe200078e00ff */
[----:B------:R-:W-:Y:S01]  /*5a40*/  UMOV UR43, 0x400 ;  /* 0x00000400002b7882 */ /* 0x000fe20000000000 */
[----:B------:R-:W1:Y:S01]  /*5a50*/  LDCU.64 UR4, c[0x0][0x890] ;  /* 0x00011200ff0477ac */ /* 0x000e620008000a00 */
[----:B------:R-:W2:Y:S01]  /*5a60*/  LDC.64 R62, c[0x0][0x8b0] ;  /* 0x00022c00ff3e7b82 */ /* 0x000ea20000000a00 */
[----:B------:R-:W-:Y:S01]  /*5a70*/  LOP3.LUT R3, R4, 0xe0, RZ, 0xc0, !PT ;  /* 0x000000e004037812 */ /* 0x000fe200078ec0ff */
[----:B------:R-:W-:Y:S01]  /*5a80*/  IMAD.SHL.U32 R27, R76, 0x10, RZ ;  /* 0x000000104c1b7824 */ /* 0x000fe200078e00ff */
[----:B------:R-:W-:Y:S01]  /*5a90*/  ULEA UR43, UR52, UR43, 0x18 ;  /* 0x0000002b342b7291 */ /* 0x000fe2000f8ec0ff */
[----:B------:R-:W-:Y:S01]  /*5aa0*/  LOP3.LUT R4, R4, 0x100, RZ, 0xc0, !PT ;  /* 0x0000010004047812 */ /* 0x000fe200078ec0ff */
[----:B------:R-:W-:Y:S01]  /*5ab0*/  IMAD.MOV.U32 R75, RZ, RZ, 0x10 ;  /* 0x00000010ff4b7424 */ /* 0x000fe200078e00ff */
[----:B------:R-:W-:Y:S01]  /*5ac0*/  LOP3.LUT R2, R3, 0x1c, R2, 0xf8, !PT ;  /* 0x0000001c03027812 */ /* 0x000fe200078ef802 */
[----:B------:R-:W-:Y:S01]  /*5ad0*/  IMAD.MOV.U32 R74, RZ, RZ, 0x20 ;  /* 0x00000020ff4a7424 */ /* 0x000fe200078e00ff */
[----:B------:R-:W3:Y:S01]  /*5ae0*/  LDC.64 R60, c[0x0][0x8a8] ;  /* 0x00022a00ff3c7b82 */ /* 0x000ee20000000a00 */
[----:B------:R-:W-:Y:S01]  /*5af0*/  SHF.R.U32.HI R3, RZ, 0x2, R76 ;  /* 0x00000002ff037819 */ /* 0x000fe2000001164c */
[----:B------:R-:W-:Y:S01]  /*5b00*/  IMAD.MOV.U32 R22, RZ, RZ, RZ ;  /* 0x000000ffff167224 */ /* 0x000fe200078e00ff */
[----:B------:R-:W-:Y:S01]  /*5b10*/  LOP3.LUT R23, R23, 0x600000, RZ, 0xc0, !PT ;  /* 0x0060000017177812 */ /* 0x000fe200078ec0ff */
[----:B------:R-:W-:Y:S01]  /*5b20*/  IMAD.MOV.U32 R71, RZ, RZ, RZ ;  /* 0x000000ffff477224 */ /* 0x000fe200078e00ff */
[----:B------:R-:W-:Y:S01]  /*5b30*/  LOP3.LUT R27, R4, 0x600, R27, 0xf8, !PT ;  /* 0x00000600041b7812 */ /* 0x000fe200078ef81b */
[----:B------:R-:W4:Y:S01]  /*5b40*/  LDCU UR63, c[0x0][0x370] ;  /* 0x00006e00ff3f77ac */ /* 0x000f220008000800 */
[----:B------:R-:W-:Y:S01]  /*5b50*/  LOP3.LUT R2, R2, 0x4, R3, 0x78, !PT ;  /* 0x0000000402027812 */ /* 0x000fe200078e7803 */
[----:B------:R-:W4:Y:S01]  /*5b60*/  LDS R0, [UR43+0x120] ;  /* 0x0001202bff007984 */ /* 0x000f220008000800 */
[----:B-1----:R-:W-:Y:S01]  /*5b70*/  IMAD.U32 R78, RZ, RZ, UR4 ;  /* 0x00000004ff4e7e24 */ /* 0x002fe2000f8e00ff */
[----:B------:R-:W-:Y:S01]  /*5b80*/  UIADD3 UR4, UPT, UPT, UR43, 0x400, URZ ;  /* 0x000004002b047890 */ /* 0x000fe2000fffe0ff */
[----:B------:R-:W-:Y:S01]  /*5b90*/  LOP3.LUT R27, R27, R2, RZ, 0xfc, !PT ;  /* 0x000000021b1b7212 */ /* 0x000fe200078efcff */
[----:B------:R-:W-:Y:S01]  /*5ba0*/  IMAD.U32 R77, RZ, RZ, UR5 ;  /* 0x00000005ff4d7e24 */ /* 0x000fe2000f8e00ff */
[----:B------:R-:W-:Y:S01]  /*5bb0*/  LOP3.LUT R76, R76, 0x60, RZ, 0xc0, !PT ;  /* 0x000000604c4c7812 */ /* 0x000fe200078ec0ff */
[----:B------:R-:W1:Y:S01]  /*5bc0*/  LDCU.64 UR54, c[0x0][0x348] ;  /* 0x00006900ff3677ac */ /* 0x000e620008000a00 */
[----:B------:R-:W-:Y:S01]  /*5bd0*/  SEL R75, R75, 0xfffffff0, !P2 ;  /* 0xfffffff04b4b7807 */ /* 0x000fe20005000000 */
[----:B------:R-:W-:Y:S01]  /*5be0*/  IMAD.U32 R69, RZ, RZ, UR4 ;  /* 0x00000004ff457e24 */ /* 0x000fe2000f8e00ff */
[----:B------:R-:W-:Y:S01]  /*5bf0*/  SEL R74, R74, 0xffffffe0, !P1 ;  /* 0xffffffe04a4a7807 */ /* 0x000fe20004800000 */
[----:B------:R-:W1:Y:S01]  /*5c00*/  LDCU UR42, c[0x0][0xb0c] ;  /* 0x00016180ff2a77ac */ /* 0x000e620008000800 */
[----:B------:R-:W1:Y:S01]  /*5c10*/  LDCU UR39, c[0x0][0xb30] ;  /* 0x00016600ff2777ac */ /* 0x000e620008000800 */
[----:B------:R-:W1:Y:S01]  /*5c20*/  LDCU.64 UR60, c[0x0][0x888] ;  /* 0x00011100ff3c77ac */ /* 0x000e620008000a00 */
[----:B------:R-:W1:Y:S01]  /*5c30*/  LDCU.64 UR40, c[0x0][0xb28] ;  /* 0x00016500ff2877ac */ /* 0x000e620008000a00 */
[----:B------:R-:W1:Y:S01]  /*5c40*/  LDCU.128 UR56, c[0x0][0xb10] ;  /* 0x00016200ff3877ac */ /* 0x000e620008000c00 */
[----:B------:R-:W1:Y:S01]  /*5c50*/  LDCU UR62, c[0x0][0x374] ;  /* 0x00006e80ff3e77ac */ /* 0x000e620008000800 */
[----:B------:R-:W-:Y:S01]  /*5c60*/  UMOV UR53, URZ ;  /* 0x000000ff00357c82 */ /* 0x000fe20008000000 */
[----:B------:R-:W-:Y:S01]  /*5c70*/  UMOV UR47, URZ ;  /* 0x000000ff002f7c82 */ /* 0x000fe20008000000 */
[----:B-1234-:R-:W-:-:S07]  /*5c80*/  IMAD.IADD R23, R0, 0x1, R23 ;  /* 0x0000000100177824 */ /* 0x01efce00078e0217 */
.L_x_171:
[C---:B------:R-:W-:Y:S02]  /*5c90*/  LEA R0, R71.reuse, UR43, 0x3 ;  /* 0x0000002b47007c11 */ /* 0x040fe4000f8e18ff */
[----:B------:R-:W-:Y:S02]  /*5ca0*/  SHF.L.U32 R3, R72, 0x1f, RZ ;  /* 0x0000001f48037819 */ /* 0x000fe400000006ff */
[----:B------:R-:W-:Y:S02]  /*5cb0*/  LEA R5, R71, UR43, 0x4 ;  /* 0x0000002b47057c11 */ /* 0x000fe4000f8e20ff */
[----:B-1----:R-:W1:Y:S02]  /*5cc0*/  SYNCS.PHASECHK.TRANS64.TRYWAIT P0, [R0+URZ+0x70], R3 ;  /* 0x00007003000075a7 */ /* 0x002e6400080011ff */
[----:B-12---:R-:W-:Y:S05]  /*5cd0*/  @!P0 BRA `(.L_x_96) ;  /* 0x00000058002c8947 */ /* 0x006fea0003800000 */
.L_x_223:
[----:B------:R-:W-:Y:S01]  /*5ce0*/  R2UR UR7, R79 ;  /* 0x000000004f0772ca */ /* 0x000fe200000e0000 */
[----:B------:R-:W2:Y:S01]  /*5cf0*/  LDS.128 R4, [R5+0x100] ;  /* 0x0001000005047984 */ /* 0x000ea20000000c00 */
[----:B-1----:R-:W-:Y:S01]  /*5d00*/  VIADD R0, R0, 0x80 ;  /* 0x0000008000007836 */ /* 0x002fe20000000000 */
[----:B------:R-:W-:Y:S04]  /*5d10*/  UISETP.GE.AND UP0, UPT, UR45, 0x1, UPT ;  /* 0x000000012d00788c */ /* 0x000fe8000bf06270 */
[----:B------:R-:W-:Y:S01]  /*5d20*/  PRMT R0, RZ, 0x654, R0 ;  /* 0x00000654ff007816 */ /* 0x000fe20000000000 */
[----:B------:R-:W-:Y:S01]  /*5d30*/  @!PT LDS RZ, [RZ] ;  /* 0x00000000fffff984 */ /* 0x000fe20000000800 */
[----:B------:R-:W-:Y:S01]  /*5d40*/  @!PT LDS RZ, [RZ] ;  /* 0x00000000fffff984 */ /* 0x000fe20000000800 */
[----:B------:R-:W-:Y:S01]  /*5d50*/  @!PT LDS RZ, [RZ] ;  /* 0x00000000fffff984 */ /* 0x000fe20000000800 */
[----:B------:R-:W-:Y:S01]  /*5d60*/  @!PT LDS RZ, [RZ] ;  /* 0x00000000fffff984 */ /* 0x000fe20000000800 */
[----:B------:R1:W-:Y:S06]  /*5d70*/  MEMBAR.ALL.CTA ;  /* 0x0000000000007992 */ /* 0x0003ec0000008000 */
[----:B-1----:R-:W1:Y:S02]  /*5d80*/  FENCE.VIEW.ASYNC.S ;  /* 0x00000000000073c6 */ /* 0x002e640000000000 */
[----:B-1----:R1:W-:Y:S01]  /*5d90*/  SYNCS.ARRIVE.TRANS64.RED.A1T0 RZ, [R0+URZ], RZ ;  /* 0x000000ff00ff79a7 */ /* 0x0023e200081004ff */
[----:B--2---:R-:W-:Y:S11]  /*5da0*/  LOP3.LUT P0, RZ, R6, 0x1, RZ, 0xc0, !PT ;  /* 0x0000000106ff7812 */ /* 0x004ff6000780c0ff */
[----:B------:R-:W-:Y:S02]  /*5db0*/  @!UPT UIADD3 URZ, UPT, UPT, URZ, URZ, URZ ;  /* 0x000000fffffff290 */ /* 0x000fe4000fffe0ff */
[----:B------:R-:W-:Y:S01]  /*5dc0*/  VOTEU.ANY UP1, P0 ;  /* 0x0000000000ff7886 */ /* 0x000fe20000020100 */
[----:B------:R-:W-:Y:S01]  /*5dd0*/  PLOP3.LUT P0, PT, PT, PT, UP1, 0x80, 0x8 ;  /* 0x000000000008781c */ /* 0x000fe20003f0f018 */
[----:B------:R-:W-:Y:S06]  /*5de0*/  UP2UR UR4, UPR, URZ, 0x2 ;  /* 0x00000002ff047883 */ /* 0x000fec0008000000 */
[----:B------:R-:W-:Y:S06]  /*5df0*/  IMAD.U32 R80, RZ, RZ, UR4 ;  /* 0x00000004ff507e24 */ /* 0x000fec000f8e00ff */
[----:B------:R-:W-:Y:S02]  /*5e00*/  @P0 SHF.R.U32.HI R2, RZ, 0x10, R5 ;  /* 0x00000010ff020819 */ /* 0x000fe40000011605 */
[----:B------:R-:W-:Y:S02]  /*5e10*/  @P0 MOV R3, R4 ;  /* 0x0000000400030202 */ /* 0x000fe40000000f00 */
[----:B------:R-:W-:Y:S02]  /*5e20*/  @P0 R2UR UR4, R2 ;  /* 0x00000000020402ca */ /* 0x000fe400000e0000 */
[----:B------:R-:W-:Y:S02]  /*5e30*/  @P0 LOP3.LUT R4, R5, 0xffff, RZ, 0xc0, !PT ;  /* 0x0000ffff05040812 */ /* 0x000fe400078ec0ff */
[----:B------:R-:W-:Y:S02]  /*5e40*/  @P0 R2UR UR6, R3 ;  /* 0x00000000030602ca */ /* 0x000fe400000e0000 */
[----:B------:R-:W-:Y:S07]  /*5e50*/  @P0 R2UR UR5, R4 ;  /* 0x00000000040502ca */ /* 0x000fee00000e0000 */
[----:B------:R-:W-:Y:S02]  /*5e60*/  @UP1 UMOV UR7, UR4 ;  /* 0x0000000400071c82 */ /* 0x000fe40008000000 */
[----:B------:R-:W-:Y:S02]  /*5e70*/  IMAD.U32 R79, RZ, RZ, UR7 ;  /* 0x00000007ff4f7e24 */ /* 0x000fe4000f8e00ff */
[----:B------:R-:W-:Y:S02]  /*5e80*/  @UP1 UMOV UR38, UR6 ;  /* 0x0000000600261c82 */ /* 0x000fe40008000000 */
[----:B------:R-:W-:Y:S01]  /*5e90*/  @UP1 UMOV UR37, UR5 ;  /* 0x0000000500251c82 */ /* 0x000fe20008000000 */
[----:B-1----:R-:W-:Y:S05]  /*5ea0*/  BRA.U !UP0, `(.L_x_97) ;  /* 0x0000000108cc7547 */ /* 0x002fea000b800000 */
[----:B------:R-:W1:Y:S01]  /*5eb0*/  LDCU UR12, c[0x0][0xb20] ;  /* 0x00016400ff0c77ac */ /* 0x000e620008000800 */
[----:B------:R-:W-:Y:S02]  /*5ec0*/  UIMAD.WIDE.U32 UR4, UR62, UR59, URZ ;  /* 0x0000003b3e0472a5 */ /* 0x000fe4000f8e00ff */
[----:B------:R-:W-:Y:S02]  /*5ed0*/  UIMAD.WIDE.U32 UR6, UR63, UR56, URZ ;  /* 0x000000383f0672a5 */ /* 0x000fe4000f8e00ff */
[----:B------:R-:W-:Y:S02]  /*5ee0*/  UISETP.NE.AND UP0, UPT, UR58, 0x1, UPT ;  /* 0x000000013a00788c */ /* 0x000fe4000bf05270 */
[----:B------:R-:W-:Y:S02]  /*5ef0*/  UIMAD.WIDE.U32 UR8, UR37, UR59, URZ ;  /* 0x0000003b250872a5 */ /* 0x000fe4000f8e00ff */
[----:B------:R-:W-:Y:S02]  /*5f00*/  UIMAD.WIDE.U32 UR10, UR38, UR56, URZ ;  /* 0x00000038260a72a5 */ /* 0x000fe4000f8e00ff */
[----:B------:R-:W-:Y:S02]  /*5f10*/  UISETP.NE.AND UP1, UPT, UR42, 0x1, UPT ;  /* 0x000000012a00788c */ /* 0x000fe4000bf25270 */
[----:B------:R-:W-:Y:S01]  /*5f20*/  UISETP.NE.AND UP2, UPT, UR45, 0x1, UPT ;  /* 0x000000012d00788c */ /* 0x000fe2000bf45270 */
[----:B------:R-:W-:Y:S02]  /*5f30*/  UMOV UR4, UR5 ;  /* 0x0000000500047c82 */ /* 0x000fe40008000000 */
[----:B-1----:R-:W-:Y:S03]  /*5f40*/  USHF.R.U32.HI UR5, URZ, UR12, UR4 ;  /* 0x0000000cff057299 */ /* 0x002fe60008011604 */
[----:B------:R-:W-:Y:S02]  /*5f50*/  UMOV UR4, UR7 ;  /* 0x0000000700047c82 */ /* 0x000fe40008000000 */
[----:B------:R-:W-:Y:S02]  /*5f60*/  USHF.R.U32.HI UR7, URZ, UR57, UR4 ;  /* 0x00000039ff077299 */ /* 0x000fe40008011604 */
[----:B------:R-:W-:Y:S02]  /*5f70*/  USEL UR4, UR62, UR5, !UP0 ;  /* 0x000000053e047287 */ /* 0x000fe4000c000000 */
[----:B------:R-:W-:Y:S01]  /*5f80*/  USEL UR7, UR63, UR7, !UP1 ;  /* 0x000000073f077287 */ /* 0x000fe2000c800000 */
[----:B------:R-:W-:Y:S01]  /*5f90*/  UMOV UR5, UR9 ;  /* 0x0000000900057c82 */ /* 0x000fe20008000000 */
[----:B------:R-:W-:Y:S02]  /*5fa0*/  UIMAD.WIDE.U32 UR8, UR4, UR40, URZ ;  /* 0x00000028040872a5 */ /* 0x000fe4000f8e00ff */
[----:B------:R-:W-:Y:S03]  /*5fb0*/  USHF.R.U32.HI UR6, URZ, UR12, UR5 ;  /* 0x0000000cff067299 */ /* 0x000fe60008011605 */
[----:B------:R-:W-:Y:S01]  /*5fc0*/  UMOV UR5, UR11 ;  /* 0x0000000b00057c82 */ /* 0x000fe20008000000 */
[----:B------:R-:W-:Y:S02]  /*5fd0*/  UIMAD.WIDE.U32 UR10, UR7, UR40, URZ ;  /* 0x00000028070a72a5 */ /* 0x000fe4000f8e00ff */
[----:B------:R-:W-:Y:S02]  /*5fe0*/  USHF.R.U32.HI UR12, URZ, UR57, UR5 ;  /* 0x00000039ff0c7299 */ /* 0x000fe40008011605 */
[----:B------:R-:W-:Y:S01]  /*5ff0*/  USEL UR6, UR37, UR6, !UP0 ;  /* 0x0000000625067287 */ /* 0x000fe2000c000000 */
[----:B------:R-:W-:Y:S02]  /*6000*/  UMOV UR5, UR9 ;  /* 0x0000000900057c82 */ /* 0x000fe40008000000 */
[----:B------:R-:W-:Y:S01]  /*6010*/  UMOV UR10, UR11 ;  /* 0x0000000b000a7c82 */ /* 0x000fe20008000000 */
[----:B------:R-:W-:Y:S02]  /*6020*/  @UP2 USHF.R.U32.HI UR4, URZ, UR41, UR5 ;  /* 0x00000029ff042299 */ /* 0x000fe40008011605 */
[----:B------:R-:W-:Y:S02]  /*6030*/  @UP2 USHF.R.U32.HI UR7, URZ, UR41, UR10 ;  /* 0x00000029ff072299 */ /* 0x000fe4000801160a */
[----:B------:R-:W-:Y:S02]  /*6040*/  UIMAD UR4, UR45, UR4, URZ ;  /* 0x000000042d0472a4 */ /* 0x000fe4000f8e02ff */
        /* <DEDUP_REMOVED lines=8> */
[----:B------:R-:W-:Y:S02]  /*60d0*/  USEL UR11, UR6, UR4, !UP2 ;  /* 0x00000004060b7287 */ /* 0x000fe4000d000000 */
[----:B------:R-:W-:Y:S02]  /*60e0*/  UIADD3 UR8, UPT, UPT, -UR5, URZ, URZ ;  /* 0x000000ff05087290 */ /* 0x000fe4000fffe1ff */
[----:B------:R-:W-:Y:S01]  /*60f0*/  UIADD3 UR10, UPT, UPT, -UR11, URZ, URZ ;  /* 0x000000ff0b0a7290 */ /* 0x000fe2000fffe1ff */
[----:B------:R-:W-:Y:S01]  /*6100*/  @!UP0 UMOV UR4, UR9 ;  /* 0x0000000900048c82 */ /* 0x000fe20008000000 */
[----:B------:R-:W-:Y:S02]  /*6110*/  UIADD3 UR9, UPT, UPT, -UR6, URZ, URZ ;  /* 0x000000ff06097290 */ /* 0x000fe4000fffe1ff */
[----:B------:R-:W-:Y:S02]  /*6120*/  @!UP0 USHF.R.U32.HI UR4, URZ, UR41, UR4 ;  /* 0x00000029ff048299 */ /* 0x000fe40008011604 */
[----:B------:R-:W-:Y:S02]  /*6130*/  UIMAD UR10, UR45, UR10, UR6 ;  /* 0x0000000a2d0a72a4 */ /* 0x000fe4000f8e0206 */
[----:B------:R-:W-:Y:S04]  /*6140*/  @!UP0 USEL UR4, UR5, UR4, !UP2 ;  /* 0x0000000405048287 */ /* 0x000fe8000d000000 */
[----:B------:R-:W-:Y:S02]  /*6150*/  @!UP0 UIMAD UR10, UR7, UR10, UR4 ;  /* 0x0000000a070a82a4 */ /* 0x000fe4000f8e0204 */
[----:B------:R-:W-:Y:S02]  /*6160*/  @!UP0 UIADD3 UR11, UPT, UPT, UR11, -UR4, URZ ;  /* 0x800000040b0b8290 */ /* 0x000fe4000fffe0ff */
[----:B------:R-:W-:Y:S02]  /*6170*/  UIMAD UR7, UR42, UR8, UR38 ;  /* 0x000000082a0772a4 */ /* 0x000fe4000f8e0226 */
[----:B------:R-:W-:Y:S02]  /*6180*/  @!UP0 UIMAD UR6, UR11, UR45, UR5 ;  /* 0x0000002d0b0682a4 */ /* 0x000fe4000f8e0205 */
[----:B------:R-:W-:Y:S01]  /*6190*/  UIMAD UR4, UR58, UR9, UR37 ;  /* 0x000000093a0472a4 */ /* 0x000fe2000f8e0225 */
[----:B------:R-:W-:Y:S02]  /*61a0*/  @!UP0 UMOV UR5, UR10 ;  /* 0x0000000a00058c82 */ /* 0x000fe40008000000 */
[----:B------:R-:W-:Y:S02]  /*61b0*/  UIMAD UR38, UR5, UR42, UR7 ;  /* 0x0000002a052672a4 */ /* 0x000fe4000f8e0207 */
[----:B------:R-:W-:Y:S11]  /*61c0*/  UIMAD UR37, UR6, UR58, UR4 ;  /* 0x0000003a062572a4 */ /* 0x000ff6000f8e0204 */
[----:B------:R-:W-:Y:S01]  /*61d0*/  @!UPT UIADD3 URZ, UPT, UPT, URZ, URZ, URZ ;  /* 0x000000fffffff290 */ /* 0x000fe2000fffe0ff */
.L_x_97:
[----:B------:R-:W-:Y:S01]  /*61e0*/  UISETP.NE.AND UP0, UPT, UR39, 0x1, UPT ;  /* 0x000000012700788c */ /* 0x000fe2000bf05270 */
[----:B------:R-:W-:Y:S01]  /*61f0*/  LOP3.LUT P0, RZ, R69, 0x3f0, RZ, 0xc0, !PT ;  /* 0x000003f045ff7812 */ /* 0x000fe2000780c0ff */
[----:B------:R-:W-:Y:S01]  /*6200*/  USHF.L.U32 UR50, UR16, 0x6, URZ ;  /* 0x0000000610327899 */ /* 0x000fe200080006ff */
[----:B------:R-:W-:Y:S01]  /*6210*/  BSSY.RECONVERGENT B6, `(.L_x_98) ;  /* 0x0000034000067945 */ /* 0x000fe20003800200 */
[----:B------:R-:W-:Y:S01]  /*6220*/  USHF.L.U32 UR49, UR20, 0x8, URZ ;  /* 0x0000000814317899 */ /* 0x000fe200080006ff */
[----:B------:R-:W-:Y:S06]  /*6230*/  IADD3 R71, PT, PT, R71, 0x1, RZ ;  /* 0x0000000147477810 */ /* 0x000fec0007ffe0ff */
[----:B------:R-:W1:Y:S01]  /*6240*/  @!UP0 LDCU.128 UR12, c[0x0][0xb10] ;  /* 0x00016200ff0c87ac */ /* 0x000e620008000c00 */
[----:B------:R-:W2:Y:S01]  /*6250*/  @!UP0 LDCU UR5, c[0x0][0xb0c] ;  /* 0x00016180ff0587ac */ /* 0x000ea20008000800 */
[----:B------:R-:W3:Y:S01]  /*6260*/  @!UP0 LDCU UR10, c[0x0][0xb20] ;  /* 0x00016400ff0a87ac */ /* 0x000ee20008000800 */
[----:B-1----:R-:W-:Y:S02]  /*6270*/  UIMAD.WIDE.U32 UR8, UR38, UR12, URZ ;  /* 0x0000000c260872a5 */ /* 0x002fe4000f8e00ff */
[----:B------:R-:W-:Y:S02]  /*6280*/  UIMAD.WIDE.U32 UR6, UR37, UR15, URZ ;  /* 0x0000000f250672a5 */ /* 0x000fe4000f8e00ff */
[----:B------:R-:W-:Y:S03]  /*6290*/  @!UP0 UISETP.NE.AND UP1, UPT, UR14, 0x1, UPT ;  /* 0x000000010e00888c */ /* 0x000fe6000bf25270 */
[----:B------:R-:W-:Y:S01]  /*62a0*/  @!UP0 UMOV UR4, UR9 ;  /* 0x0000000900048c82 */ /* 0x000fe20008000000 */
[----:B--2---:R-:W-:Y:S02]  /*62b0*/  @!UP0 UISETP.NE.AND UP2, UPT, UR5, 0x1, UPT ;  /* 0x000000010500888c */ /* 0x004fe4000bf45270 */
[----:B------:R-:W-:Y:S01]  /*62c0*/  @!UP0 USHF.R.U32.HI UR4, URZ, UR13, UR4 ;  /* 0x0000000dff048299 */ /* 0x000fe20008011604 */
[----:B------:R-:W-:Y:S02]  /*62d0*/  @!UP0 UMOV UR6, UR7 ;  /* 0x0000000700068c82 */ /* 0x000fe40008000000 */
[----:B---3--:R-:W-:Y:S02]  /*62e0*/  @!UP0 USHF.R.U32.HI UR6, URZ, UR10, UR6 ;  /* 0x0000000aff068299 */ /* 0x008fe40008011606 */
[----:B------:R-:W-:Y:S02]  /*62f0*/  @!UP0 USEL UR7, UR38, UR4, !UP2 ;  /* 0x0000000426078287 */ /* 0x000fe4000d000000 */
[----:B------:R-:W-:Y:S04]  /*6300*/  @!UP0 USEL UR6, UR37, UR6, !UP1 ;  /* 0x0000000625068287 */ /* 0x000fe8000c800000 */
[----:B------:R-:W-:Y:S02]  /*6310*/  @!UP0 UIADD3 UR4, UPT, UPT, -UR7, UR6, URZ ;  /* 0x0000000607048290 */ /* 0x000fe4000fffe1ff */
[----:B------:R-:W-:Y:S02]  /*6320*/  @!UP0 UIADD3 UR6, UPT, UPT, UR7, -UR6, URZ ;  /* 0x8000000607068290 */ /* 0x000fe4000fffe0ff */
[----:B------:R-:W-:Y:S02]  /*6330*/  @!UP0 UIMAD UR38, UR4, UR5, UR38 ;  /* 0x00000005042682a4 */ /* 0x000fe4000f8e0226 */
[----:B------:R-:W-:Y:S01]  /*6340*/  @!UP0 UIMAD UR37, UR6, UR14, UR37 ;  /* 0x0000000e062582a4 */ /* 0x000fe2000f8e0225 */
[----:B------:R-:W-:Y:S11]  /*6350*/  @!P0 BRA `(.L_x_99) ;  /* 0x00000000007c8947 */ /* 0x000ff60003800000 */
[----:B------:R-:W1:Y:S01]  /*6360*/  LDCU.64 UR8, c[0x4][0x80] ;  /* 0x01001000ff0877ac */ /* 0x000e620008000a00 */
[----:B------:R-:W-:Y:S01]  /*6370*/  MOV R2, 0x0 ;  /* 0x0000000000027802 */ /* 0x000fe20000000f00 */
[----:B------:R-:W-:Y:S02]  /*6380*/  HFMA2 R12, -RZ, RZ, 0, 5.9604644775390625e-08 ;  /* 0x00000001ff0c7431 */ /* 0x000fe400000001ff */
[----:B------:R-:W-:Y:S01]  /*6390*/  IMAD.MOV.U32 R8, RZ, RZ, 0x70 ;  /* 0x00000070ff087424 */ /* 0x000fe200078e00ff */
[----:B------:R2:W3:Y:S01]  /*63a0*/  LDC.64 R14, c[0x4][R2] ;  /* 0x01000000020e7b82 */ /* 0x0004e20000000a00 */
[----:B------:R-:W4:Y:S01]  /*63b0*/  LDCU.64 UR6, c[0x4][0x88] ;  /* 0x01001100ff0677ac */ /* 0x000f220008000a00 */
[----:B------:R-:W-:Y:S01]  /*63c0*/  IMAD.MOV.U32 R13, RZ, RZ, RZ ;  /* 0x000000ffff0d7224 */ /* 0x000fe200078e00ff */
[----:B------:R-:W2:Y:S01]  /*63d0*/  LDCU.64 UR4, c[0x4][0x8] ;  /* 0x01000100ff0477ac */ /* 0x000ea20008000a00 */
[----:B-1----:R-:W-:Y:S01]  /*63e0*/  MOV R5, UR9 ;  /* 0x0000000900057c02 */ /* 0x002fe20008000f00 */
[----:B------:R-:W-:Y:S01]  /*63f0*/  IMAD.U32 R4, RZ, RZ, UR8 ;  /* 0x00000008ff047e24 */ /* 0x000fe2000f8e00ff */
[----:B----4-:R-:W-:Y:S01]  /*6400*/  MOV R7, UR7 ;  /* 0x0000000700077c02 */ /* 0x010fe20008000f00 */
[----:B------:R-:W-:Y:S01]  /*6410*/  IMAD.U32 R6, RZ, RZ, UR6 ;  /* 0x00000006ff067e24 */ /* 0x000fe2000f8e00ff */
[----:B--2---:R-:W-:Y:S01]  /*6420*/  MOV R11, UR5 ;  /* 0x00000005000b7c02 */ /* 0x004fe20008000f00 */
[----:B------:R-:W-:Y:S02]  /*6430*/  IMAD.U32 R10, RZ, RZ, UR4 ;  /* 0x00000004ff0a7e24 */ /* 0x000fe4000f8e00ff */
[----:B------:R-:W-:Y:S07]  /*6440*/  LEPC R20, `(.L_x_100) ;  /* 0x000000001014794e */ /* 0x000fee0000000000 */
[----:B---3-5:R-:W-:Y:S05]  /*6450*/  CALL.ABS.NOINC R14 ;  /* 0x000000000e007343 */ /* 0x028fea0003c00000 */
.L_x_100:
[----:B------:R-:W1:Y:S01]  /*6460*/  LDCU.64 UR8, c[0x4][0x80] ;  /* 0x01001000ff0877ac */ /* 0x000e620008000a00 */
[----:B------:R-:W2:Y:S01]  /*6470*/  LDC.64 R2, c[0x4][R2] ;  /* 0x0100000002027b82 */ /* 0x000ea20000000a00 */
[----:B------:R-:W-:Y:S02]  /*6480*/  HFMA2 R12, -RZ, RZ, 0, 5.9604644775390625e-08 ;  /* 0x00000001ff0c7431 */ /* 0x000fe400000001ff */
[----:B------:R-:W-:Y:S02]  /*6490*/  IMAD.MOV.U32 R8, RZ, RZ, 0x70 ;  /* 0x00000070ff087424 */ /* 0x000fe400078e00ff */
[----:B------:R-:W-:Y:S01]  /*64a0*/  IMAD.MOV.U32 R13, RZ, RZ, RZ ;  /* 0x000000ffff0d7224 */ /* 0x000fe200078e00ff */
[----:B------:R-:W3:Y:S01]  /*64b0*/  LDCU.64 UR6, c[0x4][0x88] ;  /* 0x01001100ff0677ac */ /* 0x000ee20008000a00 */
[----:B------:R-:W4:Y:S01]  /*64c0*/  LDCU.64 UR4, c[0x4][0x8] ;  /* 0x01000100ff0477ac */ /* 0x000f220008000a00 */
[----:B-1----:R-:W-:Y:S02]  /*64d0*/  MOV R4, UR8 ;  /* 0x0000000800047c02 */ /* 0x002fe40008000f00 */
[----:B------:R-:W-:Y:S02]  /*64e0*/  MOV R5, UR9 ;  /* 0x0000000900057c02 */ /* 0x000fe40008000f00 */
[----:B---3--:R-:W-:Y:S01]  /*64f0*/  MOV R7, UR7 ;  /* 0x0000000700077c02 */ /* 0x008fe20008000f00 */
[----:B------:R-:W-:Y:S01]  /*6500*/  IMAD.U32 R6, RZ, RZ, UR6 ;  /* 0x00000006ff067e24 */ /* 0x000fe2000f8e00ff */
[----:B----4-:R-:W-:Y:S01]  /*6510*/  MOV R11, UR5 ;  /* 0x00000005000b7c02 */ /* 0x010fe20008000f00 */
[----:B------:R-:W-:Y:S02]  /*6520*/  IMAD.U32 R10, RZ, RZ, UR4 ;  /* 0x00000004ff0a7e24 */ /* 0x000fe4000f8e00ff */
[----:B------:R-:W-:Y:S07]  /*6530*/  LEPC R20, `(.L_x_99) ;  /* 0x000000001014794e */ /* 0x000fee0000000000 */
[----:B--2---:R-:W-:Y:S05]  /*6540*/  CALL.ABS.NOINC R2 ;  /* 0x0000000002007343 */ /* 0x004fea0003c00000 */
.L_x_99:
[----:B------:R-:W-:Y:S05]  /*6550*/  BSYNC.RECONVERGENT B6 ;  /* 0x0000000000067941 */ /* 0x000fea0003800200 */
.L_x_98:
[----:B------:R-:W-:Y:S02]  /*6560*/  R2UR UR6, R68 ;  /* 0x00000000440672ca */ /* 0x000fe400000e0000 */
[----:B------:R-:W-:Y:S02]  /*6570*/  R2UR UR5, R78 ;  /* 0x000000004e0572ca */ /* 0x000fe400000e0000 */
[----:B------:R-:W-:Y:S02]  /*6580*/  R2UR UR4, R77 ;  /* 0x000000004d0472ca */ /* 0x000fe400000e0000 */
[----:B------:R-:W-:Y:S02]  /*6590*/  ISETP.NE.U32.AND P4, PT, R62, RZ, PT ;  /* 0x000000ff3e00720c */ /* 0x000fe40003f85070 */
[----:B------:R-:W-:Y:S02]  /*65a0*/  ISETP.NE.U32.AND P2, PT, RZ, UR60, PT ;  /* 0x0000003cff007c0c */ /* 0x000fe4000bf45070 */
[----:B------:R-:W-:Y:S02]  /*65b0*/  ISETP.NE.AND.EX P4, PT, R63, RZ, PT, P4 ;  /* 0x000000ff3f00720c */ /* 0x000fe40003f85340 */
[----:B------:R-:W-:Y:S01]  /*65c0*/  ISETP.NE.AND.EX P2, PT, RZ, UR61, PT, P2 ;  /* 0x0000003dff007c0c */ /* 0x000fe2000bf45320 */
[----:B------:R-:W-:Y:S02]  /*65d0*/  UISETP.NE.AND UP2, UPT, UR6, URZ, UPT ;  /* 0x000000ff0600728c */ /* 0x000fe4000bf45270 */
[----:B------:R-:W-:Y:S04]  /*65e0*/  UISETP.NE.U32.AND UP0, UPT, UR5, URZ, UPT ;  /* 0x000000ff0500728c */ /* 0x000fe8000bf05070 */
[----:B------:R-:W-:Y:S01]  /*65f0*/  UISETP.NE.AND.EX UP1, UPT, UR4, URZ, UPT, UP0 ;  /* 0x000000ff0400728c */ /* 0x000fe2000bf25300 */
[----:B------:R-:W-:Y:S01]  /*6600*/  PLOP3.LUT P1, PT, PT, PT, UP2, 0x80, 0x8 ;  /* 0x000000000008781c */ /* 0x000fe20003f2f028 */
[----:B------:R-:W-:Y:S03]  /*6610*/  UPLOP3.LUT UP0, UPT, UPT, UPT, UPT, 0x40, 0x4 ;  /* 0x000000000004789c */ /* 0x000fe60003f0e870 */
[----:B------:R-:W-:Y:S06]  /*6620*/  @UP2 UPLOP3.LUT UP0, UPT, UPT, UPT, UP1, 0x80, 0x8 ;  /* 0x000000000008289c */ /* 0x000fec0003f0f010 */
[----:B------:R-:W-:Y:S01]  /*6630*/  PLOP3.LUT P0, PT, PT, PT, UP0, 0x80, 0x8 ;  /* 0x000000000008781c */ /* 0x000fe20003f0f008 */
[----:B------:R-:W-:Y:S01]  /*6640*/  @!UPT UIADD3 URZ, UPT, UPT, URZ, URZ, URZ ;  /* 0x000000fffffff290 */ /* 0x000fe2000fffe0ff */
[----:B------:R-:W-:Y:S11]  /*6650*/  BRA.U !UP1, `(.L_x_101) ;  /* 0x0000000109407547 */ /* 0x000ff6000b800000 */
[----:B------:R-:W-:Y:S01]  /*6660*/  UISETP.NE.U32.AND UP0, UPT, UR60, URZ, UPT ;  /* 0x000000ff3c00728c */ /* 0x000fe2000bf05070 */
[----:B------:R-:W-:Y:S01]  /*6670*/  R2UR UR6, R78 ;  /* 0x000000004e0672ca */ /* 0x000fe200000e0000 */
[----:B------:R-:W1:Y:S01]  /*6680*/  LDCU.64 UR8, c[0x0][0x358] ;  /* 0x00006b00ff0877ac */ /* 0x000e620008000a00 */
[----:B------:R-:W-:Y:S02]  /*6690*/  HFMA2 R64, -RZ, RZ, 0, 5.9604644775390625e-08 ;  /* 0x00000001ff407431 */ /* 0x000fe400000001ff */
[----:B------:R-:W-:Y:S01]  /*66a0*/  IMAD.MOV.U32 R0, RZ, RZ, 0x1 ;  /* 0x00000001ff007424 */ /* 0x000fe200078e00ff */
[----:B------:R-:W-:Y:S06]  /*66b0*/  UISETP.NE.AND.EX UP0, UPT, UR61, URZ, UPT, UP0 ;  /* 0x000000ff3d00728c */ /* 0x000fec000bf05300 */
[----:B------:R-:W-:Y:S05]  /*66c0*/  PLOP3.LUT P3, PT, PT, PT, UP0, 0x80, 0x8 ;  /* 0x000000000008781c */ /* 0x000fea0003f6f008 */
[----:B------:R-:W2:Y:S01]  /*66d0*/  @UP0 LDCU.64 UR4, c[0x0][0x888] ;  /* 0x00011100ff0407ac */ /* 0x000ea20008000a00 */
[----:B------:R-:W-:Y:S07]  /*66e0*/  @UP0 UIMAD UR6, UR36, UR6, URZ ;  /* 0x00000006240602a4 */ /* 0x000fee000f8e02ff */
[----:B------:R-:W-:Y:S01]  /*66f0*/  @!P3 PRMT R64, R0, 0x7610, R64 ;  /* 0x000076100040b816 */ /* 0x000fe20000000040 */
[----:B--2---:R-:W-:Y:S06]  /*6700*/  @UP0 UIMAD.WIDE UR4, UR6, 0x4, UR4 ;  /* 0x00000004060408a5 */ /* 0x004fec000f8e0204 */
[----:B------:R-:W-:Y:S02]  /*6710*/  IMAD.U32 R2, RZ, RZ, UR4 ;  /* 0x00000004ff027e24 */ /* 0x000fe4000f8e00ff */
[----:B------:R-:W-:Y:S03]  /*6720*/  IMAD.U32 R3, RZ, RZ, UR5 ;  /* 0x00000005ff037e24 */ /* 0x000fe6000f8e00ff */
[----:B------:R-:W2:Y:S02]  /*6730*/  @!UP0 LDCU UR4, c[0x0][0x880] ;  /* 0x00011000ff0487ac */ /* 0x000ea40008000800 */
[----:B-1---5:R1:W5:Y:S02]  /*6740*/  @P3 LDG.E R26, desc[UR8][R2.64] ;  /* 0x00000008021a3981 */ /* 0x022364000c1e1900 */
[----:B-12---:R-:W-:Y:S02]  /*6750*/  @!P3 MOV R26, UR4 ;  /* 0x00000004001abc02 */ /* 0x006fe40008000f00 */
.L_x_101:
[----:B------:R-:W-:Y:S05]  /*6760*/  @!P4 BRA `(.L_x_102) ;  /* 0x000000000024c947 */ /* 0x000fea0003800000 */
[----:B------:R-:W-:Y:S01]  /*6770*/  ISETP.NE.U32.AND P3, PT, R60, RZ, PT ;  /* 0x000000ff3c00720c */ /* 0x000fe20003f65070 */
[----:B------:R-:W1:Y:S03]  /*6780*/  LDCU.64 UR4, c[0x0][0x358] ;  /* 0x00006b00ff0477ac */ /* 0x000e660008000a00 */
[----:B------:R-:W-:Y:S11]  /*6790*/  ISETP.NE.AND.EX P3, PT, R61, RZ, PT, P3 ;  /* 0x000000ff3d00720c */ /* 0x000ff60003f65330 */
[----:B------:R-:W-:Y:S02]  /*67a0*/  @!UPT UIADD3 URZ, UPT, UPT, URZ, URZ, URZ ;  /* 0x000000fffffff290 */ /* 0x000fe4000fffe0ff */
[----:B------:R-:W2:Y:S01]  /*67b0*/  @P3 LDC.64 R2, c[0x0][0x8a8] ;  /* 0x00022a00ff023b82 */ /* 0x000ea20000000a00 */
[----:B------:R-:W-:Y:S04]  /*67c0*/  @P3 IMAD R0, R62, UR36, RZ ;  /* 0x000000243e003c24 */ /* 0x000fe8000f8e02ff */
[----:B--2---:R-:W-:Y:S05]  /*67d0*/  @P3 IMAD.WIDE R2, R0, 0x4, R2 ;  /* 0x0000000400023825 */ /* 0x004fea00078e0202 */
[----:B-1---5:R1:W5:Y:S02]  /*67e0*/  @P3 LDG.E R24, desc[UR4][R2.64] ;  /* 0x0000000402183981 */ /* 0x022364000c1e1900 */
[----:B-1----:R-:W2:Y:S02]  /*67f0*/  @!P3 LDC R24, c[0x0][0x8a0] ;  /* 0x00022800ff18bb82 */ /* 0x002ea40000000800 */
.L_x_102:
[----:B-----5:R-:W-:Y:S01]  /*6800*/  FSETP.NEU.AND P3, PT, R26, RZ, PT ;  /* 0x000000ff1a00720b */ /* 0x020fe20003f6d000 */
[----:B------:R-:W-:Y:S01]  /*6810*/  IMAD.SHL.U32 R89, R27, 0x4, RZ ;  /* 0x000000041b597824 */ /* 0x000fe200078e00ff */
[----:B------:R-:W-:Y:S01]  /*6820*/  SEL R5, RZ, 0xffffffff, P2 ;  /* 0xffffffffff057807 */ /* 0x000fe20001000000 */
[----:B------:R-:W-:Y:S01]  /*6830*/  BSSY B1, `(.L_x_103) ;  /* 0x0000043000017945 */ /* 0x000fe20003800000 */
[----:B------:R-:W-:Y:S01]  /*6840*/  @P1 LOP3.LUT P2, RZ, R64, 0xff, RZ, 0xc0, !PT ;  /* 0x000000ff40ff1812 */ /* 0x000fe2000784c0ff */
[----:B------:R-:W-:Y:S01]  /*6850*/  VIADD R84, R89, UR43 ;  /* 0x0000002b59547c36 */ /* 0x000fe20008000000 */
[----:B------:R-:W-:Y:S01]  /*6860*/  @P1 SEL R2, RZ, 0xffffffff, P3 ;  /* 0xffffffffff021807 */ /* 0x000fe20001800000 */
[----:B------:R-:W-:Y:S01]  /*6870*/  IMAD.MOV.U32 R90, RZ, RZ, 0x1 ;  /* 0x00000001ff5a7424 */ /* 0x000fe200078e00ff */
[----:B------:R-:W-:Y:S01]  /*6880*/  LEA R86, R22, UR43, 0x3 ;  /* 0x0000002b16567c11 */ /* 0x000fe2000f8e18ff */
[----:B------:R-:W-:Y:S01]  /*6890*/  IMAD.MOV.U32 R88, RZ, RZ, RZ ;  /* 0x000000ffff587224 */ /* 0x000fe200078e00ff */
[----:B------:R-:W-:Y:S02]  /*68a0*/  @P0 SEL R2, R5, R2, !P2 ;  /* 0x0000000205020207 */ /* 0x000fe40005000000 */
[----:B------:R-:W-:Y:S02]  /*68b0*/  CS2R R58, SRZ ;  /* 0x00000000003a7805 */ /* 0x000fe4000001ff00 */
[----:B------:R-:W-:Y:S02]  /*68c0*/  SHF.L.U32 R3, R73, 0x1f, RZ ;  /* 0x0000001f49037819 */ /* 0x000fe400000006ff */
[----:B------:R-:W-:Y:S02]  /*68d0*/  CS2R R56, SRZ ;  /* 0x0000000000387805 */ /* 0x000fe4000001ff00 */
[----:B------:R-:W-:Y:S02]  /*68e0*/  @P1 LOP3.LUT R2, R2, 0x1, RZ, 0xc0, !PT ;  /* 0x0000000102021812 */ /* 0x000fe400078ec0ff */
[----:B------:R-:W-:Y:S02]  /*68f0*/  CS2R R54, SRZ ;  /* 0x0000000000367805 */ /* 0x000fe4000001ff00 */
[----:B------:R-:W-:Y:S02]  /*6900*/  PLOP3.LUT P2, PT, PT, PT, UP1, 0x80, 0x8 ;  /* 0x000000000008781c */ /* 0x000fe40003f4f018 */
[----:B------:R-:W-:Y:S02]  /*6910*/  CS2R R52, SRZ ;  /* 0x0000000000347805 */ /* 0x000fe4000001ff00 */
[----:B------:R-:W-:Y:S02]  /*6920*/  ISETP.NE.U32.OR P6, PT, R2, 0x1, !P1 ;  /* 0x000000010200780c */ /* 0x000fe40004fc5470 */
[----:B------:R-:W-:Y:S02]  /*6930*/  CS2R R50, SRZ ;  /* 0x0000000000327805 */ /* 0x000fe4000001ff00 */
[----:B------:R-:W-:Y:S02]  /*6940*/  LEA.HI R25, R22, R22, RZ, 0x1 ;  /* 0x0000001616197211 */ /* 0x000fe400078f08ff */
[----:B------:R-:W-:Y:S02]  /*6950*/  CS2R R48, SRZ ;  /* 0x0000000000307805 */ /* 0x000fe4000001ff00 */
[----:B------:R-:W-:Y:S02]  /*6960*/  LOP3.LUT P4, R70, R64, 0xff, RZ, 0xc0, !PT ;  /* 0x000000ff40467812 */ /* 0x000fe4000788c0ff */
[----:B------:R-:W-:Y:S02]  /*6970*/  CS2R R46, SRZ ;  /* 0x00000000002e7805 */ /* 0x000fe4000001ff00 */
[----:B------:R-:W-:Y:S01]  /*6980*/  SEL R2, RZ, 0xffffffff, P3 ;  /* 0xffffffffff027807 */ /* 0x000fe20001800000 */
[C---:B------:R-:W-:Y:S01]  /*6990*/  IMAD.SHL.U32 R0, R25.reuse, 0x80, RZ ;  /* 0x0000008019007824 */ /* 0x040fe200078e00ff */
[----:B------:R-:W-:Y:S02]  /*69a0*/  LOP3.LUT R25, R25, 0xffe, RZ, 0xc0, !PT ;  /* 0x00000ffe19197812 */ /* 0x000fe400078ec0ff */
[----:B------:R-:W-:Y:S02]  /*69b0*/  CS2R R44, SRZ ;  /* 0x00000000002c7805 */ /* 0x000fe4000001ff00 */
[----:B------:R-:W-:Y:S01]  /*69c0*/  P2R R81, PR, RZ, 0x40 ;  /* 0x00000040ff517803 */ /* 0x000fe20000000000 */
[----:B------:R-:W-:Y:S01]  /*69d0*/  VIADD R28, R84, 0x400 ;  /* 0x00000400541c7836 */ /* 0x000fe20000000000 */
[----:B------:R-:W-:Y:S01]  /*69e0*/  @P2 SEL R2, R5, R2, !P4 ;  /* 0x0000000205022207 */ /* 0x000fe20006000000 */
[----:B------:R-:W-:Y:S01]  /*69f0*/  IMAD.IADD R25, R22, 0x1, -R25 ;  /* 0x0000000116197824 */ /* 0x000fe200078e0a19 */
[----:B------:R-:W-:Y:S01]  /*6a00*/  @P6 SHF.L.U32 R4, RZ, 0x1f, RZ ;  /* 0x0000001fff046819 */ /* 0x000fe200000006ff */
[----:B------:R-:W-:Y:S01]  /*6a10*/  IMAD.IADD R82, R74, 0x1, R84 ;  /* 0x000000014a527824 */ /* 0x000fe200078e0254 */
[----:B------:R-:W-:Y:S02]  /*6a20*/  LOP3.LUT R0, R0, 0xffffff00, RZ, 0xc0, !PT ;  /* 0xffffff0000007812 */ /* 0x000fe400078ec0ff */
[----:B------:R-:W1:Y:S01]  /*6a30*/  @P6 SYNCS.PHASECHK.TRANS64.TRYWAIT P1, [UR43+0x20], R4 ;  /* 0x00002004ff0065a7 */ /* 0x000e62000802112b */
[----:B------:R-:W-:Y:S02]  /*6a40*/  LOP3.LUT R2, R2, 0x1, RZ, 0xc0, !PT ;  /* 0x0000000102027812 */ /* 0x000fe400078ec0ff */
[----:B------:R-:W-:Y:S02]  /*6a50*/  IMAD.IADD R0, R23, 0x1, R0 ;  /* 0x0000000117007824 */ /* 0x000fe400078e0200 */
[----:B------:R-:W-:Y:S02]  /*6a60*/  ISETP.NE.U32.AND P5, PT, R2, 0x1, PT ;  /* 0x000000010200780c */ /* 0x000fe40003fa5070 */
[----:B------:R-:W-:Y:S02]  /*6a70*/  IMAD R25, R25, 0x100000, R0 ;  /* 0x0010000019197824 */ /* 0x000fe400078e0200 */
[----:B------:R-:W-:Y:S01]  /*6a80*/  P2R R91, PR, RZ, 0x20 ;  /* 0x00000020ff5b7803 */ /* 0x000fe20000000000 */
[----:B------:R3:W4:Y:S01]  /*6a90*/  SYNCS.PHASECHK.TRANS64.TRYWAIT P0, [R86+URZ+0x90], R3 ;  /* 0x00009003560075a7 */ /* 0x00072200080011ff */
[----:B-1----:R-:W-:Y:S01]  /*6aa0*/  @P6 SEL R90, RZ, 0x1, !P1 ;  /* 0x00000001ff5a6807 */ /* 0x002fe20004800000 */
[----:B---3--:R-:W-:Y:S06]  /*6ab0*/  @!P6 BRA `(.L_x_104) ;  /* 0x000000000068e947 */ /* 0x008fec0003800000 */
[C---:B------:R-:W-:Y:S01]  /*6ac0*/  @P5 IMAD R5, R75.reuse, 0x4, R28 ;  /* 0x000000044b055824 */ /* 0x040fe200078e021c */
[----:B------:R-:W-:Y:S01]  /*6ad0*/  ISETP.NE.AND P1, PT, R90, RZ, PT ;  /* 0x000000ff5a00720c */ /* 0x000fe20003f25270 */
[----:B------:R-:W-:Y:S01]  /*6ae0*/  @P5 IMAD R2, R75, 0x4, R84 ;  /* 0x000000044b025824 */ /* 0x000fe200078e0254 */
[----:B------:R-:W-:Y:S01]  /*6af0*/  BSSY B0, `(.L_x_105) ;  /* 0x000000e000007945 */ /* 0x000fe20003800000 */
[----:B------:R-:W-:Y:S01]  /*6b00*/  IMAD.MOV.U32 R58, RZ, RZ, RZ ;  /* 0x000000ffff3a7224 */ /* 0x000fe200078e00ff */
[----:B------:R-:W-:Y:S01]  /*6b10*/  CS2R R54, SRZ ;  /* 0x0000000000367805 */ /* 0x000fe2000001ff00 */
[----:B------:R-:W-:Y:S01]  /*6b20*/  @P5 IMAD.IADD R4, R74, 0x1, R5 ;  /* 0x000000014a045824 */ /* 0x000fe200078e0205 */
[----:B------:R-:W-:Y:S02]  /*6b30*/  CS2R R52, SRZ ;  /* 0x0000000000347805 */ /* 0x000fe4000001ff00 */
[----:B------:R-:W-:Y:S02]  /*6b40*/  CS2R R56, SRZ ;  /* 0x0000000000387805 */ /* 0x000fe4000001ff00 */
[----:B------:R-:W-:Y:S02]  /*6b50*/  CS2R R46, SRZ ;  /* 0x00000000002e7805 */ /* 0x000fe4000001ff00 */
[----:B------:R-:W-:Y:S02]  /*6b60*/  CS2R R44, SRZ ;  /* 0x00000000002c7805 */ /* 0x000fe4000001ff00 */
[----:B------:R-:W-:Y:S02]  /*6b70*/  CS2R R50, SRZ ;  /* 0x0000000000327805 */ /* 0x000fe4000001ff00 */
[----:B------:R-:W-:Y:S01]  /*6b80*/  CS2R R48, SRZ ;  /* 0x0000000000307805 */ /* 0x000fe2000001ff00 */
[----:B------:R-:W-:Y:S06]  /*6b90*/  @P1 BRA `(.L_x_106) ;  /* 0x00000000000c1947 */ /* 0x000fec0003800000 */
[----:B------:R-:W-:Y:S04]  /*6ba0*/  SHF.L.U32 R5, RZ, 0x1f, RZ ;  /* 0x0000001fff057819 */ /* 0x000fe800000006ff */
[----:B------:R-:W1:Y:S02]  /*6bb0*/  SYNCS.PHASECHK.TRANS64.TRYWAIT P1, [UR43+0x20], R5 ;  /* 0x00002005ff0075a7 */ /* 0x000e64000802112b */
[----:B-1----:R-:W-:Y:S05]  /*6bc0*/  @!P1 BRA `(.L_x_107) ;  /* 0x0000004800849947 */ /* 0x002fea0003800000 */
.L_x_106:
[----:B------:R-:W-:Y:S05]  /*6bd0*/  BSYNC B0 ;  /* 0x0000000000007941 */ /* 0x000fea0003800000 */
.L_x_105:
[----:B------:R-:W-:Y:S01]  /*6be0*/  ISETP.NE.AND P1, PT, R91, RZ, PT ;  /* 0x000000ff5b00720c */ /* 0x000fe20003f25270 */
[----:B------:R-:W-:Y:S11]  /*6bf0*/  HFMA2 R88, -RZ, RZ, 0, 5.9604644775390625e-08 ;  /* 0x00000001ff587431 */ /* 0x000ff600000001ff */
[----:B------:R-:W-:Y:S01]  /*6c00*/  @!UPT UIADD3 URZ, UPT, UPT, URZ, URZ, URZ ;  /* 0x000000fffffff290 */ /* 0x000fe2000fffe0ff */
[----:B------:R-:W-:Y:S05]  /*6c10*/  @P1 WARPSYNC.ALL ;  /* 0x0000000000001948 */ /* 0x000fea0003800000 */
[----:B------:R3:W1:Y:S04]  /*6c20*/  @P1 LDSM.16.M88.4 R52, [R2+0x400] ;  /* 0x000400000234183b */ /* 0x0006680000000200 */
[----:B------:R3:W1:Y:S04]  /*6c30*/  @P1 LDSM.16.M88.4 R56, [R4] ;  /* 0x000000000438183b */ /* 0x0006680000000200 */
[----:B------:R3:W1:Y:S04]  /*6c40*/  @P1 LDSM.16.M88.4 R44, [R89+UR43+0x400] ;  /* 0x0004002b592c183b */ /* 0x0006680008000200 */
[----:B------:R3:W1:Y:S02]  /*6c50*/  @P1 LDSM.16.M88.4 R48, [R82+0x400] ;  /* 0x000400005230183b */ /* 0x0006640000000200 */
.L_x_104:
[----:B------:R-:W-:Y:S05]  /*6c60*/  BSYNC B1 ;  /* 0x0000000000017941 */ /* 0x000fea0003800000 */
.L_x_103:
[----:B-1----:R-:W-:Y:S04]  /*6c70*/  SHF.R.U32.HI R0, RZ, 0x15, R25 ;  /* 0x00000015ff007819 */ /* 0x002fe80000011619 */
[----:B------:R-:W-:Y:S01]  /*6c80*/  LOP3.LUT P1, RZ, R0, 0x3, R65, 0x48, !PT ;  /* 0x0000000300ff7812 */ /* 0x000fe20007824841 */
[----:B------:R-:W-:Y:S01]  /*6c90*/  @!UPT UIADD3 URZ, UPT, UPT, URZ, URZ, URZ ;  /* 0x000000fffffff290 */ /* 0x000fe2000fffe0ff */
[----:B----4-:R-:W-:Y:S11]  /*6ca0*/  @P0 BRA `(.L_x_108) ;  /* 0x0000000000080947 */ /* 0x010ff60003800000 */
[----:B------:R-:W1:Y:S02]  /*6cb0*/  SYNCS.PHASECHK.TRANS64.TRYWAIT P0, [R86+URZ+0x90], R3 ;  /* 0x00009003560075a7 */ /* 0x000e6400080011ff */
[----:B-1----:R-:W-:Y:S05]  /*6cc0*/  @!P0 BRA `(.L_x_109) ;  /* 0x00000048005c8947 */ /* 0x002fea0003800000 */
.L_x_108:
[----:B------:R-:W-:Y:S05]  /*6cd0*/  @!P1 BRA `(.L_x_110) ;  /* 0x0000000000409947 */ /* 0x000fea0003800000 */
[----:B------:R-:W4:Y:S01]  /*6ce0*/  LDCU.64 UR8, c[0x4][0x70] ;  /* 0x01000e00ff0877ac */ /* 0x000f220008000a00 */
[----:B-1----:R-:W-:Y:S01]  /*6cf0*/  MOV R3, 0x0 ;  /* 0x0000000000037802 */ /* 0x002fe20000000f00 */
[----:B------:R-:W-:Y:S02]  /*6d00*/  HFMA2 R12, -RZ, RZ, 0, 5.9604644775390625e-08 ;  /* 0x00000001ff0c7431 */ /* 0x000fe400000001ff */
[----:B------:R-:W-:Y:S02]  /*6d10*/  IMAD.MOV.U32 R8, RZ, RZ, 0x192 ;  /* 0x00000192ff087424 */ /* 0x000fe400078e00ff */
[----:B------:R-:W-:Y:S01]  /*6d20*/  IMAD.MOV.U32 R13, RZ, RZ, RZ ;  /* 0x000000ffff0d7224 */ /* 0x000fe200078e00ff */
[----:B------:R-:W1:Y:S01]  /*6d30*/  LDCU.64 UR6, c[0x4][0x78] ;  /* 0x01000f00ff0677ac */ /* 0x000e620008000a00 */
[----:B---3--:R-:W3:Y:S01]  /*6d40*/  LDC.64 R2, c[0x4][R3] ;  /* 0x0100000003027b82 */ /* 0x008ee20000000a00 */
[----:B------:R-:W5:Y:S01]  /*6d50*/  LDCU.64 UR4, c[0x4][0x10] ;  /* 0x01000200ff0477ac */ /* 0x000f620008000a00 */
[----:B----4-:R-:W-:Y:S01]  /*6d60*/  MOV R5, UR9 ;  /* 0x0000000900057c02 */ /* 0x010fe20008000f00 */
[----:B------:R-:W-:Y:S01]  /*6d70*/  IMAD.U32 R4, RZ, RZ, UR8 ;  /* 0x00000008ff047e24 */ /* 0x000fe2000f8e00ff */
[----:B-1----:R-:W-:Y:S01]  /*6d80*/  MOV R7, UR7 ;  /* 0x0000000700077c02 */ /* 0x002fe20008000f00 */
[----:B------:R-:W-:Y:S01]  /*6d90*/  IMAD.U32 R6, RZ, RZ, UR6 ;  /* 0x00000006ff067e24 */ /* 0x000fe2000f8e00ff */
[----:B-----5:R-:W-:Y:S01]  /*6da0*/  MOV R11, UR5 ;  /* 0x00000005000b7c02 */ /* 0x020fe20008000f00 */
[----:B------:R-:W-:Y:S02]  /*6db0*/  IMAD.U32 R10, RZ, RZ, UR4 ;  /* 0x00000004ff0a7e24 */ /* 0x000fe4000f8e00ff */
[----:B------:R-:W-:Y:S07]  /*6dc0*/  LEPC R20, `(.L_x_110) ;  /* 0x000000001014794e */ /* 0x000fee0000000000 */
[----:B--23--:R-:W-:Y:S05]  /*6dd0*/  CALL.ABS.NOINC R2 ;  /* 0x0000000002007343 */ /* 0x00cfea0003c00000 */
.L_x_110:
[----:B------:R-:W-:Y:S05]  /*6de0*/  WARPSYNC.ALL ;  /* 0x0000000000007948 */ /* 0x000fea0003800000 */
[----:B------:R-:W-:Y:S01]  /*6df0*/  R2UR UR4, R25 ;  /* 0x00000000190472ca */ /* 0x000fe200000e0000 */
[----:B------:R-:W-:Y:S01]  /*6e00*/  BSSY.RECONVERGENT B0, `(.L_x_111) ;  /* 0x000003c000007945 */ /* 0x000fe20003800200 */
[----:B------:R-:W-:Y:S02]  /*6e10*/  SHF.L.U32 R87, R75, 0x2, RZ ;  /* 0x000000024b577819 */ /* 0x000fe400000006ff */
[----:B------:R-:W-:Y:S02]  /*6e20*/  ISETP.NE.AND P0, PT, R76, RZ, PT ;  /* 0x000000ff4c00720c */ /* 0x000fe40003f05270 */
[----:B------:R-:W-:Y:S04]  /*6e30*/  IADD3 R83, PT, PT, R28, R87, RZ ;  /* 0x000000571c537210 */ /* 0x000fe80007ffe0ff */
[----:B------:R-:W-:Y:S03]  /*6e40*/  IADD3 R85, PT, PT, R74, R83, RZ ;  /* 0x000000534a557210 */ /* 0x000fe60007ffe0ff */
[----:B---3--:R-:W1:Y:S02]  /*6e50*/  LDTM.16dp128bit.x8 R4, tmem[UR4] ;  /* 0x00000004000479ee */ /* 0x008e640008180000 */
[C---:B-12---:R-:W-:Y:S01]  /*6e60*/  FMUL R3, R24.reuse, R4 ;  /* 0x0000000418037220 */ /* 0x046fe20000400000 */
[C---:B------:R-:W-:Y:S01]  /*6e70*/  FMUL R0, R24.reuse, R5 ;  /* 0x0000000518007220 */ /* 0x040fe20000400000 */
[C---:B------:R-:W-:Y:S01]  /*6e80*/  FMUL R5, R24.reuse, R6 ;  /* 0x0000000618057220 */ /* 0x040fe20000400000 */
[----:B------:R-:W-:Y:S01]  /*6e90*/  FMUL R2, R24, R7 ;  /* 0x0000000718027220 */ /* 0x000fe20000400000 */
[----:B------:R-:W-:Y:S01]  /*6ea0*/  FFMA R28, R26, R44, R3 ;  /* 0x0000002c1a1c7223 */ /* 0x000fe20000000003 */
        /* <DEDUP_REMOVED lines=10> */
[----:B------:R1:W-:Y:S01]  /*6f50*/  STSM.16.M88.4 [R84+0x400], R28 ;  /* 0x0004001c54007844 */ /* 0x0003e20000000200 */
        /* <DEDUP_REMOVED lines=14> */
[C---:B------:R-:W-:Y:S01]  /*7040*/  FFMA R40, R26.reuse, R56, R15 ;  /* 0x000000381a287223 */ /* 0x040fe2000000000f */
[C---:B------:R-:W-:Y:S01]  /*7050*/  FFMA R41, R26.reuse, R57, R12 ;  /* 0x000000391a297223 */ /* 0x040fe2000000000c */
[C---:B------:R-:W-:Y:S01]  /*7060*/  FFMA R42, R26.reuse, R58, R17 ;  /* 0x0000003a1a2a7223 */ /* 0x040fe20000000011 */
[----:B------:R1:W-:Y:S01]  /*7070*/  STSM.16.M88.4 [R83], R36 ;  /* 0x0000002453007844 */ /* 0x0003e20000000200 */
[----:B------:R-:W-:Y:S05]  /*7080*/  FFMA R43, R26, R59, R14 ;  /* 0x0000003b1a2b7223 */ /* 0x000fea000000000e */
[----:B------:R1:W-:Y:S01]  /*7090*/  STSM.16.M88.4 [R85], R40 ;  /* 0x0000002855007844 */ /* 0x0003e20000000200 */
[----:B------:R-:W-:Y:S01]  /*70a0*/  @!PT LDS RZ, [RZ] ;  /* 0x00000000fffff984 */ /* 0x000fe20000000800 */
[----:B------:R-:W-:Y:S01]  /*70b0*/  @!PT LDS RZ, [RZ] ;  /* 0x00000000fffff984 */ /* 0x000fe20000000800 */
[----:B------:R-:W-:Y:S01]  /*70c0*/  @!PT LDS RZ, [RZ] ;  /* 0x00000000fffff984 */ /* 0x000fe20000000800 */
[----:B------:R-:W-:Y:S01]  /*70d0*/  @!PT LDS RZ, [RZ] ;  /* 0x00000000fffff984 */ /* 0x000fe20000000800 */
[----:B------:R2:W-:Y:S06]  /*70e0*/  MEMBAR.ALL.CTA ;  /* 0x0000000000007992 */ /* 0x0005ec0000008000 */
[----:B--2---:R-:W2:Y:S02]  /*70f0*/  FENCE.VIEW.ASYNC.S ;  /* 0x00000000000073c6 */ /* 0x004ea40000000000 */
[----:B--2---:R-:W-:Y:S06]  /*7100*/  BAR.SYNC.DEFER_BLOCKING 0x1, 0x80 ;  /* 0x0042000000007b1d */ /* 0x004fec0000010000 */
[----:B------:R-:W-:Y:S05]  /*7110*/  @P0 BRA `(.L_x_112) ;  /* 0x0000000000280947 */ /* 0x000fea0003800000 */
[----:B------:R-:W-:Y:S01]  /*7120*/  UIADD3 UR4, UPT, UPT, UR43, 0x400, URZ ;  /* 0x000004002b047890 */ /* 0x000fe2000fffe0ff */
[----:B------:R-:W-:Y:S05]  /*7130*/  UMOV UR51, UR36 ;  /* 0x0000002400337c82 */ /* 0x000fea0008000000 */
[----:B------:R-:W-:Y:S01]  /*7140*/  MOV R69, UR4 ;  /* 0x0000000400457c02 */ /* 0x000fe20008000f00 */
[----:B------:R-:W-:Y:S03]  /*7150*/  UIADD3 UR4, UP0, UPT, UR54, 0x680, URZ ;  /* 0x0000068036047890 */ /* 0x000fe6000ff1e0ff */
[----:B------:R-:W-:Y:S01]  /*7160*/  R2UR UR48, R69 ;  /* 0x00000000453072ca */ /* 0x000fe200000e0000 */
[----:B------:R-:W-:Y:S11]  /*7170*/  UIADD3.X UR5, UPT, UPT, URZ, UR55, URZ, UP0, !UPT ;  /* 0x00000037ff057290 */ /* 0x000ff600087fe4ff */
[----:B------:R-:W-:Y:S01]  /*7180*/  @!UPT UIADD3 URZ, UPT, UPT, URZ, URZ, URZ ;  /* 0x000000fffffff290 */ /* 0x000fe2000fffe0ff */
[----:B------:R2:W-:Y:S01]  /*7190*/  UTMASTG.3D [UR48], [UR4] ;  /* 0x00000030040073b5 */ /* 0x0005e20008010000 */
[----:B------:R0:W-:Y:S01]  /*71a0*/  UTMACMDFLUSH ;  /* 0x00000000000079b7 */ /* 0x0001e20000000000 */
[----:B--2---:R-:W-:Y:S04]  /*71b0*/  DEPBAR.LE SB0, 0x1 ;  /* 0x000080400000791a */ /* 0x004fe80000000000 */
.L_x_112:
[----:B------:R-:W-:Y:S05]  /*71c0*/  BSYNC.RECONVERGENT B0 ;  /* 0x0000000000007941 */ /* 0x000fea0003800200 */
.L_x_111:
[----:B------:R-:W-:Y:S01]  /*71d0*/  BAR.SYNC.DEFER_BLOCKING 0x1, 0x80 ;  /* 0x0042000000007b1d */ /* 0x000fe20000010000 */
[----:B------:R-:W-:Y:S01]  /*71e0*/  ISETP.NE.AND P1, PT, R81, RZ, PT ;  /* 0x000000ff5100720c */ /* 0x000fe20003f25270 */
[----:B------:R-:W-:Y:S01]  /*71f0*/  UISETP.NE.AND UP0, UPT, UR53, URZ, UPT ;  /* 0x000000ff3500728c */ /* 0x000fe2000bf05270 */
[----:B------:R-:W-:Y:S11]  /*7200*/  LEA R3, R88, UR43, 0x3 ;  /* 0x0000002b58037c11 */ /* 0x000ff6000f8e18ff */
[----:B------:R-:W-:Y:S01]  /*7210*/  @P1 SHF.L.U32 R2, RZ, 0x1f, RZ ;  /* 0x0000001fff021819 */ /* 0x000fe200000006ff */
[----:B------:R-:W-:Y:S06]  /*7220*/  BRA.U !UP0, `(.L_x_113) ;  /* 0x0000000108247547 */ /* 0x000fec000b800000 */
[----:B------:R-:W-:Y:S01]  /*7230*/  IMAD.U32 R5, RZ, RZ, UR47 ;  /* 0x0000002fff057e24 */ /* 0x000fe2000f8e00ff */
[----:B------:R-:W-:Y:S01]  /*7240*/  MOV R0, UR52 ;  /* 0x0000003400007c02 */ /* 0x000fe20008000f00 */
[----:B------:R-:W-:Y:S03]  /*7250*/  UIADD3 UR4, UPT, UPT, UR47, 0x1, URZ ;  /* 0x000000012f047890 */ /* 0x000fe6000fffe0ff */
[----:B------:R-:W-:Y:S01]  /*7260*/  @P1 LEA R5, R5, UR43, 0x3 ;  /* 0x0000002b05051c11 */ /* 0x000fe2000f8e18ff */
[----:B------:R-:W-:Y:S04]  /*7270*/  UISETP.NE.AND UP0, UPT, UR4, 0x4, UPT ;  /* 0x000000040400788c */ /* 0x000fe8000bf05270 */
[----:B------:R-:W-:Y:S01]  /*7280*/  @P1 VIADD R5, R5, 0x40 ;  /* 0x0000004005051836 */ /* 0x000fe20000000000 */
[----:B------:R-:W-:Y:S04]  /*7290*/  USEL UR47, UR4, URZ, UP0 ;  /* 0x000000ff042f7287 */ /* 0x000fe80008000000 */
[----:B------:R-:W-:Y:S04]  /*72a0*/  @P1 PRMT R0, R0, 0x654, R5 ;  /* 0x0000065400001816 */ /* 0x000fe80000000005 */
[----:B------:R2:W-:Y:S04]  /*72b0*/  @P1 SYNCS.ARRIVE.TRANS64.RED.A1T0 RZ, [R0+URZ], RZ ;  /* 0x000000ff00ff19a7 */ /* 0x0005e800081004ff */
.L_x_113:
[----:B------:R-:W3:Y:S01]  /*72c0*/  @P1 SYNCS.PHASECHK.TRANS64.TRYWAIT P0, [R3+URZ+0x20], R2 ;  /* 0x00002002030015a7 */ /* 0x000ee200080011ff */
[----:B------:R-:W-:Y:S01]  /*72d0*/  BSSY B1, `(.L_x_114) ;  /* 0x0000017000017945 */ /* 0x000fe20003800000 */
[----:B---3--:R-:W-:Y:S03]  /*72e0*/  @P1 SEL R90, RZ, 0x1, !P0 ;  /* 0x00000001ff5a1807 */ /* 0x008fe60004000000 */
[----:B------:R-:W-:Y:S05]  /*72f0*/  @!P1 BRA `(.L_x_115) ;  /* 0x0000000000509947 */ /* 0x000fea0003800000 */
[----:B------:R-:W-:Y:S01]  /*7300*/  ISETP.NE.AND P1, PT, R91, RZ, PT ;  /* 0x000000ff5b00720c */ /* 0x000fe20003f25270 */
[----:B------:R-:W-:Y:S01]  /*7310*/  BSSY B0, `(.L_x_116) ;  /* 0x000000a000007945 */ /* 0x000fe20003800000 */
[----:B------:R-:W-:Y:S11]  /*7320*/  ISETP.NE.AND P0, PT, R90, RZ, PT ;  /* 0x000000ff5a00720c */ /* 0x000ff60003f05270 */
[----:B------:R-:W-:Y:S04]  /*7330*/  @P1 IMAD R4, R88, 0x2000, R89 ;  /* 0x0000200058041824 */ /* 0x000fe800078e0259 */
[----:B------:R-:W-:Y:S05]  /*7340*/  @P1 VIADD R2, R4, UR43 ;  /* 0x0000002b04021c36 */ /* 0x000fea0008000000 */
[----:B------:R-:W-:Y:S01]  /*7350*/  @P1 IADD3 R5, PT, PT, R87, R2, RZ ;  /* 0x0000000257051210 */ /* 0x000fe20007ffe0ff */
[----:B------:R-:W-:Y:S01]  /*7360*/  @P1 IMAD.IADD R2, R74, 0x1, R2 ;  /* 0x000000014a021824 */ /* 0x000fe200078e0202 */
[----:B------:R-:W-:Y:S06]  /*7370*/  @P0 BRA `(.L_x_117) ;  /* 0x00000000000c0947 */ /* 0x000fec0003800000 */
[----:B--2---:R-:W-:Y:S04]  /*7380*/  SHF.L.U32 R0, RZ, 0x1f, RZ ;  /* 0x0000001fff007819 */ /* 0x004fe800000006ff */
[----:B------:R-:W2:Y:S02]  /*7390*/  SYNCS.PHASECHK.TRANS64.TRYWAIT P0, [R3+URZ+0x20], R0 ;  /* 0x00002000030075a7 */ /* 0x000ea400080011ff */
[----:B--2---:R-:W-:Y:S05]  /*73a0*/  @!P0 BRA `(.L_x_118) ;  /* 0x0000004000b88947 */ /* 0x004fea0003800000 */
.L_x_117:
[----:B------:R-:W-:Y:S05]  /*73b0*/  BSYNC B0 ;  /* 0x0000000000007941 */ /* 0x000fea0003800000 */
.L_x_116:
[----:B------:R-:W-:Y:S02]  /*73c0*/  ISETP.NE.AND P0, PT, R91, RZ, PT ;  /* 0x000000ff5b00720c */ /* 0x000fe40003f05270 */
[----:B------:R-:W-:Y:S11]  /*73d0*/  IADD3 R88, PT, PT, R88, 0x1, RZ ;  /* 0x0000000158587810 */ /* 0x000ff60007ffe0ff */
[----:B--2---:R-:W-:Y:S01]  /*73e0*/  @P0 IMAD.IADD R0, R74, 0x1, R5 ;  /* 0x000000014a000824 */ /* 0x004fe200078e0205 */
[----:B------:R-:W-:Y:S05]  /*73f0*/  @P0 WARPSYNC.ALL ;  /* 0x0000000000000948 */ /* 0x000fea0003800000 */
[----:B------:R3:W4:Y:S04]  /*7400*/  @P0 LDSM.16.M88.4 R44, [R4+UR43+0x400] ;  /* 0x0004002b042c083b */ /* 0x0007280008000200 */
[----:B------:R3:W2:Y:S04]  /*7410*/  @P0 LDSM.16.M88.4 R48, [R2+0x400] ;  /* 0x000400000230083b */ /* 0x0006a80000000200 */
[----:B------:R3:W1:Y:S04]  /*7420*/  @P0 LDSM.16.M88.4 R52, [R5+0x400] ;  /* 0x000400000534083b */ /* 0x0006680000000200 */
[----:B------:R3:W1:Y:S02]  /*7430*/  @P0 LDSM.16.M88.4 R56, [R0+0x400] ;  /* 0x000400000038083b */ /* 0x0006640000000200 */
.L_x_115:
[----:B------:R-:W-:Y:S05]  /*7440*/  BSYNC B1 ;  /* 0x0000000000017941 */ /* 0x000fea0003800000 */
.L_x_114:
[----:B--23--:R-:W-:Y:S05]  /*7450*/  VIADD R0, R25, 0x20 ;  /* 0x0000002019007836 */ /* 0x00cfea0000000000 */
[----:B------:R-:W-:Y:S04]  /*7460*/  SHF.R.U32.HI R0, RZ, 0x15, R0 ;  /* 0x00000015ff007819 */ /* 0x000fe80000011600 */
[----:B------:R-:W-:Y:S11]  /*7470*/  LOP3.LUT P0, RZ, R0, 0x3, R65, 0x48, !PT ;  /* 0x0000000300ff7812 */ /* 0x000ff60007804841 */
[----:B------:R-:W-:Y:S02]  /*7480*/  @!UPT UIADD3 URZ, UPT, UPT, URZ, URZ, URZ ;  /* 0x000000fffffff290 */ /* 0x000fe4000fffe0ff */
[----:B------:R-:W-:Y:S05]  /*7490*/  @!P0 BRA `(.L_x_119) ;  /* 0x0000000000408947 */ /* 0x000fea0003800000 */
[----:B------:R-:W2:Y:S01]  /*74a0*/  LDCU.64 UR8, c[0x4][0x70] ;  /* 0x01000e00ff0877ac */ /* 0x000ea20008000a00 */
[----:B------:R-:W-:Y:S01]  /*74b0*/  MOV R3, 0x0 ;  /* 0x0000000000037802 */ /* 0x000fe20000000f00 */
[----:B------:R-:W-:Y:S02]  /*74c0*/  HFMA2 R12, -RZ, RZ, 0, 5.9604644775390625e-08 ;  /* 0x00000001ff0c7431 */ /* 0x000fe400000001ff */
[----:B------:R-:W-:Y:S02]  /*74d0*/  IMAD.MOV.U32 R8, RZ, RZ, 0x192 ;  /* 0x00000192ff087424 */ /* 0x000fe400078e00ff */
[----:B------:R-:W-:Y:S01]  /*74e0*/  IMAD.MOV.U32 R13, RZ, RZ, RZ ;  /* 0x000000ffff0d7224 */ /* 0x000fe200078e00ff */
[----:B------:R-:W3:Y:S01]  /*74f0*/  LDCU.64 UR6, c[0x4][0x78] ;  /* 0x01000f00ff0677ac */ /* 0x000ee20008000a00 */
[----:B------:R-:W1:Y:S01]  /*7500*/  LDC.64 R2, c[0x4][R3] ;  /* 0x0100000003027b82 */ /* 0x000e620000000a00 */
[----:B------:R-:W5:Y:S01]  /*7510*/  LDCU.64 UR4, c[0x4][0x10] ;  /* 0x01000200ff0477ac */ /* 0x000f620008000a00 */
[----:B--2---:R-:W-:Y:S01]  /*7520*/  MOV R5, UR9 ;  /* 0x0000000900057c02 */ /* 0x004fe20008000f00 */
[----:B------:R-:W-:Y:S01]  /*7530*/  IMAD.U32 R4, RZ, RZ, UR8 ;  /* 0x00000008ff047e24 */ /* 0x000fe2000f8e00ff */
[----:B---3--:R-:W-:Y:S01]  /*7540*/  MOV R7, UR7 ;  /* 0x0000000700077c02 */ /* 0x008fe20008000f00 */
[----:B------:R-:W-:Y:S01]  /*7550*/  IMAD.U32 R6, RZ, RZ, UR6 ;  /* 0x00000006ff067e24 */ /* 0x000fe2000f8e00ff */
[----:B-----5:R-:W-:Y:S01]  /*7560*/  MOV R11, UR5 ;  /* 0x00000005000b7c02 */ /* 0x020fe20008000f00 */
[----:B------:R-:W-:Y:S02]  /*7570*/  IMAD.U32 R10, RZ, RZ, UR4 ;  /* 0x00000004ff0a7e24 */ /* 0x000fe4000f8e00ff */
[----:B------:R-:W-:Y:S07]  /*7580*/  LEPC R20, `(.L_x_119) ;  /* 0x000000001014794e */ /* 0x000fee0000000000 */
[----:B-1--4-:R-:W-:Y:S05]  /*7590*/  CALL.ABS.NOINC R2 ;  /* 0x0000000002007343 */ /* 0x012fea0003c00000 */
.L_x_119:
[----:B------:R-:W-:Y:S05]  /*75a0*/  WARPSYNC.ALL ;  /* 0x0000000000007948 */ /* 0x000fea0003800000 */
[----:B------:R-:W-:Y:S01]  /*75b0*/  R2UR UR4, R25 ;  /* 0x00000000190472ca */ /* 0x000fe200000e0000 */
[----:B------:R-:W-:Y:S01]  /*75c0*/  BSSY.RECONVERGENT B0, `(.L_x_120) ;  /* 0x0000040000007945 */ /* 0x000fe20003800200 */
[----:B------:R-:W-:Y:S02]  /*75d0*/  ISETP.NE.AND P6, PT, R81, RZ, PT ;  /* 0x000000ff5100720c */ /* 0x000fe40003fc5270 */
[----:B------:R-:W-:Y:S02]  /*75e0*/  ISETP.NE.AND P0, PT, R76, RZ, PT ;  /* 0x000000ff4c00720c */ /* 0x000fe40003f05270 */
[----:B------:R-:W-:Y:S02]  /*75f0*/  MOV R21, UR47 ;  /* 0x0000002f00157c02 */ /* 0x000fe40008000f00 */
[----:B------:R-:W-:Y:S05]  /*7600*/  MOV R20, UR52 ;  /* 0x0000003400147c02 */ /* 0x000fea0008000f00 */
[----:B------:R-:W2:Y:S02]  /*7610*/  LDTM.16dp128bit.x8 R4, tmem[UR4+0x20] ;  /* 0x00002004000479ee */ /* 0x000ea40008180000 */
[----:B------:R-:W-:Y:S02]  /*7620*/  @P6 LEA R21, R21, UR43, 0x3 ;  /* 0x0000002b15156c11 */ /* 0x000fe4000f8e18ff */
[----:B------:R-:W-:Y:S02]  /*7630*/  @P6 SHF.L.U32 R92, RZ, 0x1f, RZ ;  /* 0x0000001fff5c6819 */ /* 0x000fe400000006ff */
[----:B------:R-:W-:Y:S04]  /*7640*/  @P6 IADD3 R21, PT, PT, R21, 0x40, RZ ;  /* 0x0000004015156810 */ /* 0x000fe80007ffe0ff */
[----:B------:R-:W-:Y:S02]  /*7650*/  @P6 PRMT R20, R20, 0x654, R21 ;  /* 0x0000065414146816 */ /* 0x000fe40000000015 */
[----:B------:R-:W-:Y:S01]  /*7660*/  LEA R21, R88, UR43, 0x3 ;  /* 0x0000002b58157c11 */ /* 0x000fe2000f8e18ff */
[C---:B--2---:R-:W-:Y:S01]  /*7670*/  FMUL R3, R24.reuse, R4 ;  /* 0x0000000418037220 */ /* 0x044fe20000400000 */
[C---:B------:R-:W-:Y:S01]  /*7680*/  FMUL R0, R24.reuse, R5 ;  /* 0x0000000518007220 */ /* 0x040fe20000400000 */
[C---:B------:R-:W-:Y:S01]  /*7690*/  FMUL R5, R24.reuse, R6 ;  /* 0x0000000618057220 */ /* 0x040fe20000400000 */
[----:B------:R-:W-:Y:S01]  /*76a0*/  FMUL R2, R24, R7 ;  /* 0x0000000718027220 */ /* 0x000fe20000400000 */
[----:B-1--4-:R-:W-:Y:S01]  /*76b0*/  FFMA R28, R26, R44, R3 ;  /* 0x0000002c1a1c7223 */ /* 0x012fe20000000003 */
        /* <DEDUP_REMOVED lines=28> */
[----:B------:R1:W-:Y:S01]  /*7880*/  STSM.16.M88.4 [R83+0x2000], R36 ;  /* 0x0020002453007844 */ /* 0x0003e20000000200 */
[----:B------:R-:W-:Y:S05]  /*7890*/  FFMA R43, R26, R59, R14 ;  /* 0x0000003b1a2b7223 */ /* 0x000fea000000000e */
[----:B------:R1:W-:Y:S01]  /*78a0*/  STSM.16.M88.4 [R85+0x2000], R40 ;  /* 0x0020002855007844 */ /* 0x0003e20000000200 */
        /* <DEDUP_REMOVED lines=8> */
[----:B------:R-:W-:Y:S02]  /*7930*/  UIADD3 UR4, UP0, UPT, UR54, 0x680, URZ ;  /* 0x0000068036047890 */ /* 0x000fe4000ff1e0ff */
[----:B------:R-:W-:Y:S02]  /*7940*/  UIADD3 UR9, UPT, UPT, UR49, 0x20, URZ ;  /* 0x0000002031097890 */ /* 0x000fe4000fffe0ff */
[----:B------:R-:W-:Y:S02]  /*7950*/  UIADD3 UR8, UPT, UPT, UR43, 0x2400, URZ ;  /* 0x000024002b087890 */ /* 0x000fe4000fffe0ff */
[----:B------:R-:W-:Y:S01]  /*7960*/  UIADD3.X UR5, UPT, UPT, URZ, UR55, URZ, UP0, !UPT ;  /* 0x00000037ff057290 */ /* 0x000fe200087fe4ff */
[----:B------:R-:W-:Y:S01]  /*7970*/  UMOV UR10, UR50 ;  /* 0x00000032000a7c82 */ /* 0x000fe20008000000 */
[----:B------:R-:W-:Y:S07]  /*7980*/  UMOV UR11, UR36 ;  /* 0x00000024000b7c82 */ /* 0x000fee0008000000 */
[----:B------:R2:W-:Y:S01]  /*7990*/  UTMASTG.3D [UR8], [UR4] ;  /* 0x00000008040073b5 */ /* 0x0005e20008010000 */
[----:B------:R0:W-:Y:S01]  /*79a0*/  UTMACMDFLUSH ;  /* 0x00000000000079b7 */ /* 0x0001e20000000000 */
[----:B--2---:R-:W-:Y:S04]  /*79b0*/  DEPBAR.LE SB0, 0x1 ;  /* 0x000080400000791a */ /* 0x004fe80000000000 */
.L_x_121:
[----:B------:R-:W-:Y:S05]  /*79c0*/  BSYNC.RECONVERGENT B0 ;  /* 0x0000000000007941 */ /* 0x000fea0003800200 */
.L_x_120:
[----:B------:R-:W-:Y:S01]  /*79d0*/  BAR.SYNC.DEFER_BLOCKING 0x1, 0x80 ;  /* 0x0042000000007b1d */ /* 0x000fe20000010000 */
[----:B------:R-:W-:Y:S04]  /*79e0*/  UIADD3 UR4, UPT, UPT, UR47, 0x1, URZ ;  /* 0x000000012f047890 */ /* 0x000fe8000fffe0ff */
[----:B------:R-:W-:Y:S04]  /*79f0*/  UISETP.NE.AND UP0, UPT, UR4, 0x4, UPT ;  /* 0x000000040400788c */ /* 0x000fe8000bf05270 */
[----:B------:R-:W-:Y:S01]  /*7a00*/  USEL UR46, UR4, URZ, UP0 ;  /* 0x000000ff042e7287 */ /* 0x000fe20008000000 */
[----:B------:R2:W-:Y:S01]  /*7a10*/  @P6 SYNCS.ARRIVE.TRANS64.RED.A1T0 RZ, [R20+URZ], RZ ;  /* 0x000000ff14ff69a7 */ /* 0x0005e200081004ff */
[----:B------:R-:W-:Y:S01]  /*7a20*/  BSSY B1, `(.L_x_122) ;  /* 0x0000018000017945 */ /* 0x000fe20003800000 */
[----:B------:R-:W3:Y:S02]  /*7a30*/  @P6 SYNCS.PHASECHK.TRANS64.TRYWAIT P0, [R21+URZ+0x20], R92 ;  /* 0x0000205c150065a7 */ /* 0x000ee400080011ff */
[----:B---3--:R-:W-:Y:S01]  /*7a40*/  @P6 SEL R90, RZ, 0x1, !P0 ;  /* 0x00000001ff5a6807 */ /* 0x008fe20004000000 */
[----:B--2---:R-:W-:Y:S06]  /*7a50*/  @!P6 BRA `(.L_x_123) ;  /* 0x000000000050e947 */ /* 0x004fec0003800000 */
        /* <DEDUP_REMOVED lines=8> */
[----:B------:R-:W-:Y:S04]  /*7ae0*/  SHF.L.U32 R4, RZ, 0x1f, RZ ;  /* 0x0000001fff047819 */ /* 0x000fe800000006ff */
[----:B------:R-:W2:Y:S02]  /*7af0*/  SYNCS.PHASECHK.TRANS64.TRYWAIT P0, [R21+URZ+0x20], R4 ;  /* 0x00002004150075a7 */ /* 0x000ea400080011ff */
[----:B--2---:R-:W-:Y:S05]  /*7b00*/  @!P0 BRA `(.L_x_126) ;  /* 0x0000003800f48947 */ /* 0x004fea0003800000 */
.L_x_125:
[----:B------:R-:W-:Y:S05]  /*7b10*/  BSYNC B0 ;  /* 0x0000000000007941 */ /* 0x000fea0003800000 */
.L_x_124:
[----:B------:R-:W-:Y:S02]  /*7b20*/  ISETP.NE.AND P0, PT, R91, RZ, PT ;  /* 0x000000ff5b00720c */ /* 0x000fe40003f05270 */
[----:B------:R-:W-:Y:S11]  /*7b30*/  IADD3 R88, PT, PT, R88, 0x1, RZ ;  /* 0x0000000158587810 */ /* 0x000ff60007ffe0ff */
[----:B--2---:R-:W-:Y:S01]  /*7b40*/  @P0 IMAD.IADD R4, R74, 0x1, R3 ;  /* 0x000000014a040824 */ /* 0x004fe200078e0203 */
[----:B------:R-:W-:Y:S05]  /*7b50*/  @P0 WARPSYNC.ALL ;  /* 0x0000000000000948 */ /* 0x000fea0003800000 */
[----:B------:R2:W3:Y:S04]  /*7b60*/  @P0 LDSM.16.M88.4 R44, [R2+UR43+0x400] ;  /* 0x0004002b022c083b */ /* 0x0004e80008000200 */
[----:B------:R2:W4:Y:S04]  /*7b70*/  @P0 LDSM.16.M88.4 R48, [R0+0x400] ;  /* 0x000400000030083b */ /* 0x0005280000000200 */
[----:B------:R2:W1:Y:S04]  /*7b80*/  @P0 LDSM.16.M88.4 R52, [R3+0x400] ;  /* 0x000400000334083b */ /* 0x0004680000000200 */
[----:B------:R2:W1:Y:S02]  /*7b90*/  @P0 LDSM.16.M88.4 R56, [R4+0x400] ;  /* 0x000400000438083b */ /* 0x0004640000000200 */
.L_x_123:
[----:B------:R-:W-:Y:S05]  /*7ba0*/  BSYNC B1 ;  /* 0x0000000000017941 */ /* 0x000fea0003800000 */
.L_x_122:
[----:B--2---:R-:W-:Y:S05]  /*7bb0*/  VIADD R0, R25, 0x40 ;  /* 0x0000004019007836 */ /* 0x004fea0000000000 */
        /* <DEDUP_REMOVED lines=9> */
[----:B------:R-:W5:Y:S01]  /*7c50*/  LDCU.64 UR6, c[0x4][0x78] ;  /* 0x01000f00ff0677ac */ /* 0x000f620008000a00 */
[----:B------:R-:W1:Y:S01]  /*7c60*/  LDC.64 R2, c[0x4][R3] ;  /* 0x0100000003027b82 */ /* 0x000e620000000a00 */
[----:B------:R-:W3:Y:S01]  /*7c70*/  LDCU.64 UR4, c[0x4][0x10] ;  /* 0x01000200ff0477ac */ /* 0x000ee20008000a00 */
[----:B--2---:R-:W-:Y:S01]  /*7c80*/  MOV R5, UR9 ;  /* 0x0000000900057c02 */ /* 0x004fe20008000f00 */
[----:B------:R-:W-:Y:S01]  /*7c90*/  IMAD.U32 R4, RZ, RZ, UR8 ;  /* 0x00000008ff047e24 */ /* 0x000fe2000f8e00ff */
[----:B-----5:R-:W-:Y:S01]  /*7ca0*/  MOV R7, UR7 ;  /* 0x0000000700077c02 */ /* 0x020fe20008000f00 */
[----:B------:R-:W-:Y:S01]  /*7cb0*/  IMAD.U32 R6, RZ, RZ, UR6 ;  /* 0x00000006ff067e24 */ /* 0x000fe2000f8e00ff */
[----:B---3--:R-:W-:Y:S01]  /*7cc0*/  MOV R11, UR5 ;  /* 0x00000005000b7c02 */ /* 0x008fe20008000f00 */
[----:B------:R-:W-:Y:S02]  /*7cd0*/  IMAD.U32 R10, RZ, RZ, UR4 ;  /* 0x00000004ff0a7e24 */ /* 0x000fe4000f8e00ff */
[----:B------:R-:W-:Y:S07]  /*7ce0*/  LEPC R20, `(.L_x_127) ;  /* 0x000000001014794e */ /* 0x000fee0000000000 */
[----:B-1--4-:R-:W-:Y:S05]  /*7cf0*/  CALL.ABS.NOINC R2 ;  /* 0x0000000002007343 */ /* 0x012fea0003c00000 */
.L_x_127:
        /* <DEDUP_REMOVED lines=17> */
[----:B-1-3--:R-:W-:Y:S01]  /*7e10*/  FFMA R28, R26, R44, R3 ;  /* 0x0000002c1a1c7223 */ /* 0x00afe20000000003 */
[----:B------:R-:W-:Y:S01]  /*7e20*/  FMUL R7, R24, R8 ;  /* 0x0000000818077220 */ /* 0x000fe20000400000 */
[----:B------:R-:W-:Y:S01]  /*7e30*/  FFMA R29, R26, R45, R0 ;  /* 0x0000002d1a1d7223 */ /* 0x000fe20000000000 */
[----:B------:R-:W-:Y:S01]  /*7e40*/  FMUL R4, R24, R9 ;  /* 0x0000000918047220 */ /* 0x000fe20000400000 */
[----:B------:R-:W-:Y:S01]  /*7e50*/  FFMA R30, R26, R46, R5 ;  /* 0x0000002e1a1e7223 */ /* 0x000fe20000000005 */
[----:B------:R-:W-:Y:S01]  /*7e60*/  FMUL R9, R24, R10 ;  /* 0x0000000a18097220 */ /* 0x000fe20000400000 */
[----:B------:R-:W-:Y:S01]  /*7e70*/  FFMA R31, R26, R47, R2 ;  /* 0x0000002f1a1f7223 */ /* 0x000fe20000000002 */
[----:B------:R-:W-:Y:S01]  /*7e80*/  FMUL R6, R24, R11 ;  /* 0x0000000b18067220 */ /* 0x000fe20000400000 */
[----:B----4-:R-:W-:Y:S01]  /*7e90*/  FFMA R32, R26, R48, R7 ;  /* 0x000000301a207223 */ /* 0x010fe20000000007 */
        /* <DEDUP_REMOVED lines=40> */
.L_x_129:
[----:B------:R-:W-:Y:S05]  /*8120*/  BSYNC.RECONVERGENT B0 ;  /* 0x0000000000007941 */ /* 0x000fea0003800200 */
.L_x_128:
[----:B------:R-:W-:Y:S01]  /*8130*/  BAR.SYNC.DEFER_BLOCKING 0x1, 0x80 ;  /* 0x0042000000007b1d */ /* 0x000fe20000010000 */
[----:B------:R-:W-:Y:S01]  /*8140*/  UIADD3 UR4, UPT, UPT, UR46, 0x1, URZ ;  /* 0x000000012e047890 */ /* 0x000fe2000fffe0ff */
[----:B------:R-:W-:Y:S03]  /*8150*/  HFMA2 R92, -RZ, RZ, 0, 0 ;  /* 0x00000000ff5c7431 */ /* 0x000fe600000001ff */
        /* <DEDUP_REMOVED lines=18> */
.L_x_133:
[----:B------:R-:W-:Y:S05]  /*8280*/  BSYNC B0 ;  /* 0x0000000000007941 */ /* 0x000fea0003800000 */
.L_x_132:
[----:B------:R-:W-:Y:S01]  /*8290*/  ISETP.NE.AND P0, PT, R91, RZ, PT ;  /* 0x000000ff5b00720c */ /* 0x000fe20003f05270 */
[----:B------:R-:W-:Y:S11]  /*82a0*/  VIADD R88, R88, 0x1 ;  /* 0x0000000158587836 */ /* 0x000ff60000000000 */
[----:B------:R-:W-:Y:S01]  /*82b0*/  @!UPT UIADD3 URZ, UPT, UPT, URZ, URZ, URZ ;  /* 0x000000fffffff290 */ /* 0x000fe2000fffe0ff */
[----:B--2---:R-:W-:Y:S01]  /*82c0*/  @P0 IMAD.IADD R4, R74, 0x1, R3 ;  /* 0x000000014a040824 */ /* 0x004fe200078e0203 */
[----:B------:R-:W-:Y:S05]  /*82d0*/  @P0 WARPSYNC.ALL ;  /* 0x0000000000000948 */ /* 0x000fea0003800000 */
[----:B------:R2:W3:Y:S04]  /*82e0*/  @P0 LDSM.16.M88.4 R44, [R2+UR43+0x400] ;  /* 0x0004002b022c083b */ /* 0x0004e80008000200 */
[----:B------:R2:W4:Y:S04]  /*82f0*/  @P0 LDSM.16.M88.4 R48, [R0+0x400] ;  /* 0x000400000030083b */ /* 0x0005280000000200 */
[----:B------:R2:W1:Y:S04]  /*8300*/  @P0 LDSM.16.M88.4 R52, [R3+0x400] ;  /* 0x000400000334083b */ /* 0x0004680000000200 */
[----:B------:R2:W1:Y:S01]  /*8310*/  @P0 LDSM.16.M88.4 R56, [R4+0x400] ;  /* 0x000400000438083b */ /* 0x0004620000000200 */
[C---:B------:R-:W-:Y:S04]  /*8320*/  ISETP.NE.AND P0, PT, R88.reuse, 0x4, PT ;  /* 0x000000045800780c */ /* 0x040fe80003f05270 */
[----:B------:R-:W-:Y:S02]  /*8330*/  SEL R88, R88, RZ, P0 ;  /* 0x000000ff58587207 */ /* 0x000fe40000000000 */
[----:B------:R-:W-:Y:S02]  /*8340*/  SEL R92, RZ, 0x1, P0 ;  /* 0x00000001ff5c7807 */ /* 0x000fe40000000000 */
.L_x_131:
[----:B------:R-:W-:Y:S05]  /*8350*/  BSYNC B1 ;  /* 0x0000000000017941 */ /* 0x000fea0003800000 */
.L_x_130:
        /* <DEDUP_REMOVED lines=21> */
.L_x_135:
        /* <DEDUP_REMOVED lines=9> */
[----:B------:R-:W-:Y:S02]  /*8540*/  @P6 SHF.L.U32 R93, R92, 0x1f, RZ ;  /* 0x0000001f5c5d6819 */ /* 0x000fe400000006ff */
        /* <DEDUP_REMOVED lines=56> */
.L_x_137:
[----:B------:R-:W-:Y:S05]  /*88d0*/  BSYNC.RECONVERGENT B0 ;  /* 0x0000000000007941 */ /* 0x000fea0003800200 */
.L_x_136:
        /* <DEDUP_REMOVED lines=17> */
[----:B------:R-:W-:Y:S04]  /*89f0*/  SHF.L.U32 R4, R92, 0x1f, RZ ;  /* 0x0000001f5c047819 */ /* 0x000fe800000006ff */
[----:B------:R-:W2:Y:S02]  /*8a00*/  SYNCS.PHASECHK.TRANS64.TRYWAIT P0, [R21+URZ+0x20], R4 ;  /* 0x00002004150075a7 */ /* 0x000ea400080011ff */
[----:B--2---:R-:W-:Y:S05]  /*8a10*/  @!P0 BRA `(.L_x_142) ;  /* 0x0000002c00588947 */ /* 0x004fea0003800000 */
.L_x_141:
[----:B------:R-:W-:Y:S05]  /*8a20*/  BSYNC B0 ;  /* 0x0000000000007941 */ /* 0x000fea0003800000 */
.L_x_140:
        /* <DEDUP_REMOVED lines=10> */
[----:B------:R-:W-:Y:S02]  /*8ad0*/  SEL R5, RZ, 0x1, P0 ;  /* 0x00000001ff057807 */ /* 0x000fe40000000000 */
[----:B------:R-:W-:Y:S02]  /*8ae0*/  SEL R88, R88, RZ, P0 ;  /* 0x000000ff58587207 */ /* 0x000fe40000000000 */
[----:B------:R-:W-:Y:S02]  /*8af0*/  LOP3.LUT R92, R92, R5, RZ, 0x3c, !PT ;  /* 0x000000055c5c7212 */ /* 0x000fe400078e3cff */
.L_x_139:
[----:B------:R-:W-:Y:S05]  /*8b00*/  BSYNC B1 ;  /* 0x0000000000017941 */ /* 0x000fea0003800000 */
.L_x_138:
        /* <DEDUP_REMOVED lines=21> */
.L_x_143:
        /* <DEDUP_REMOVED lines=57> */
[----:B------:R-:W-:Y:S02]  /*8ff0*/  UIADD3 UR4, UPT, UPT, UR43, 0x400, URZ ;  /* 0x000004002b047890 */ /* 0x000fe4000fffe0ff */
[----:B------:R-:W-:Y:S01]  /*9000*/  UIADD3 UR9, UPT, UPT, UR49, 0x80, URZ ;  /* 0x0000008031097890 */ /* 0x000fe2000fffe0ff */
[----:B------:R-:W-:Y:S01]  /*9010*/  UMOV UR10, UR50 ;  /* 0x00000032000a7c82 */ /* 0x000fe20008000000 */
[----:B------:R-:W-:Y:S02]  /*9020*/  UMOV UR11, UR36 ;  /* 0x00000024000b7c82 */ /* 0x000fe40008000000 */
        /* <DEDUP_REMOVED lines=8> */
.L_x_145:
[----:B------:R-:W-:Y:S05]  /*90b0*/  BSYNC.RECONVERGENT B0 ;  /* 0x0000000000007941 */ /* 0x000fea0003800200 */
.L_x_144:
        /* <DEDUP_REMOVED lines=20> */
.L_x_149:
[----:B------:R-:W-:Y:S05]  /*9200*/  BSYNC B0 ;  /* 0x0000000000007941 */ /* 0x000fea0003800000 */
.L_x_148:
        /* <DEDUP_REMOVED lines=13> */
.L_x_147:
[----:B------:R-:W-:Y:S05]  /*92e0*/  BSYNC B1 ;  /* 0x0000000000017941 */ /* 0x000fea0003800000 */
.L_x_146:
        /* <DEDUP_REMOVED lines=21> */
.L_x_151:
        /* <DEDUP_REMOVED lines=66> */
.L_x_153:
[----:B------:R-:W-:Y:S05]  /*9860*/  BSYNC.RECONVERGENT B0 ;  /* 0x0000000000007941 */ /* 0x000fea0003800200 */
.L_x_152:
        /* <DEDUP_REMOVED lines=20> */
.L_x_157:
[----:B------:R-:W-:Y:S05]  /*99b0*/  BSYNC B0 ;  /* 0x0000000000007941 */ /* 0x000fea0003800000 */
.L_x_156:
        /* <DEDUP_REMOVED lines=13> */
.L_x_155:
[----:B------:R-:W-:Y:S05]  /*9a90*/  BSYNC B1 ;  /* 0x0000000000017941 */ /* 0x000fea0003800000 */
.L_x_154:
        /* <DEDUP_REMOVED lines=21> */
.L_x_159:
        /* <DEDUP_REMOVED lines=66> */
.L_x_161:
[----:B------:R-:W-:Y:S05]  /*a010*/  BSYNC.RECONVERGENT B0 ;  /* 0x0000000000007941 */ /* 0x000fea0003800200 */
.L_x_160:
        /* <DEDUP_REMOVED lines=20> */
.L_x_165:
[----:B------:R-:W-:Y:S05]  /*a160*/  BSYNC B0 ;  /* 0x0000000000007941 */ /* 0x000fea0003800000 */
.L_x_164:
[----:B------:R-:W-:Y:S11]  /*a170*/  ISETP.NE.AND P0, PT, R91, RZ, PT ;  /* 0x000000ff5b00720c */ /* 0x000ff60003f05270 */
[----:B------:R-:W-:Y:S02]  /*a180*/  @!UPT UIADD3 URZ, UPT, UPT, URZ, URZ, URZ ;  /* 0x000000fffffff290 */ /* 0x000fe4000fffe0ff */
[----:B------:R-:W-:Y:S01]  /*a190*/  @P0 IADD3 R2, PT, PT, R74, R87, RZ ;  /* 0x000000574a020210 */ /* 0x000fe20007ffe0ff */
[----:B------:R-:W-:Y:S05]  /*a1a0*/  @P0 WARPSYNC.ALL ;  /* 0x0000000000000948 */ /* 0x000fea0003800000 */
[----:B------:R3:W4:Y:S04]  /*a1b0*/  @P0 LDSM.16.M88.4 R44, [R88+UR43+0x400] ;  /* 0x0004002b582c083b */ /* 0x0007280008000200 */
[----:B------:R3:W1:Y:S04]  /*a1c0*/  @P0 LDSM.16.M88.4 R48, [R0+0x400] ;  /* 0x000400000030083b */ /* 0x0006680000000200 */
[----:B------:R3:W1:Y:S04]  /*a1d0*/  @P0 LDSM.16.M88.4 R52, [R87+0x400] ;  /* 0x000400005734083b */ /* 0x0006680000000200 */
[----:B------:R3:W1:Y:S02]  /*a1e0*/  @P0 LDSM.16.M88.4 R56, [R2+0x400] ;  /* 0x000400000238083b */ /* 0x0006640000000200 */
.L_x_163:
[----:B------:R-:W-:Y:S05]  /*a1f0*/  BSYNC B1 ;  /* 0x0000000000017941 */ /* 0x000fea0003800000 */
.L_x_162:
[----:B---3--:R-:W-:Y:S05]  /*a200*/  VIADD R0, R25, 0xe0 ;  /* 0x000000e019007836 */ /* 0x008fea0000000000 */
[----:B------:R-:W-:Y:S04]  /*a210*/  SHF.R.U32.HI R0, RZ, 0x15, R0 ;  /* 0x00000015ff007819 */ /* 0x000fe80000011600 */
[----:B------:R-:W-:Y:S11]  /*a220*/  LOP3.LUT P0, RZ, R0, 0x3, R65, 0x48, !PT ;  /* 0x0000000300ff7812 */ /* 0x000ff60007804841 */
[----:B------:R-:W-:Y:S02]  /*a230*/  @!UPT UIADD3 URZ, UPT, UPT, URZ, URZ, URZ ;  /* 0x000000fffffff290 */ /* 0x000fe4000fffe0ff */
[----:B------:R-:W-:Y:S05]  /*a240*/  @!P0 BRA `(.L_x_167) ;  /* 0x0000000000408947 */ /* 0x000fea0003800000 */
[----:B------:R-:W3:Y:S01]  /*a250*/  LDCU.64 UR8, c[0x4][0x70] ;  /* 0x01000e00ff0877ac */ /* 0x000ee20008000a00 */
[----:B------:R-:W-:Y:S01]  /*a260*/  MOV R3, 0x0 ;  /* 0x0000000000037802 */ /* 0x000fe20000000f00 */
[----:B------:R-:W-:Y:S02]  /*a270*/  HFMA2 R12, -RZ, RZ, 0, 5.9604644775390625e-08 ;  /* 0x00000001ff0c7431 */ /* 0x000fe400000001ff */
[----:B------:R-:W-:Y:S02]  /*a280*/  IMAD.MOV.U32 R8, RZ, RZ, 0x192 ;  /* 0x00000192ff087424 */ /* 0x000fe400078e00ff */
[----:B------:R-:W-:Y:S01]  /*a290*/  IMAD.MOV.U32 R13, RZ, RZ, RZ ;  /* 0x000000ffff0d7224 */ /* 0x000fe200078e00ff */
[----:B------:R-:W5:Y:S01]  /*a2a0*/  LDCU.64 UR6, c[0x4][0x78] ;  /* 0x01000f00ff0677ac */ /* 0x000f620008000a00 */
[----:B------:R-:W1:Y:S01]  /*a2b0*/  LDC.64 R2, c[0x4][R3] ;  /* 0x0100000003027b82 */ /* 0x000e620000000a00 */
[----:B------:R-:W2:Y:S01]  /*a2c0*/  LDCU.64 UR4, c[0x4][0x10] ;  /* 0x01000200ff0477ac */ /* 0x000ea20008000a00 */
[----:B---3--:R-:W-:Y:S01]  /*a2d0*/  MOV R5, UR9 ;  /* 0x0000000900057c02 */ /* 0x008fe20008000f00 */
[----:B------:R-:W-:Y:S01]  /*a2e0*/  IMAD.U32 R4, RZ, RZ, UR8 ;  /* 0x00000008ff047e24 */ /* 0x000fe2000f8e00ff */
[----:B-----5:R-:W-:Y:S01]  /*a2f0*/  MOV R7, UR7 ;  /* 0x0000000700077c02 */ /* 0x020fe20008000f00 */
[----:B------:R-:W-:Y:S01]  /*a300*/  IMAD.U32 R6, RZ, RZ, UR6 ;  /* 0x00000006ff067e24 */ /* 0x000fe2000f8e00ff */
[----:B--2---:R-:W-:Y:S01]  /*a310*/  MOV R11, UR5 ;  /* 0x00000005000b7c02 */ /* 0x004fe20008000f00 */
[----:B------:R-:W-:Y:S02]  /*a320*/  IMAD.U32 R10, RZ, RZ, UR4 ;  /* 0x00000004ff0a7e24 */ /* 0x000fe4000f8e00ff */
[----:B------:R-:W-:Y:S07]  /*a330*/  LEPC R20, `(.L_x_167) ;  /* 0x000000001014794e */ /* 0x000fee0000000000 */
[----:B-1--4-:R-:W-:Y:S05]  /*a340*/  CALL.ABS.NOINC R2 ;  /* 0x0000000002007343 */ /* 0x012fea0003c00000 */
.L_x_167:
[----:B------:R-:W-:Y:S01]  /*a350*/  ISETP.NE.AND P0, PT, R76, RZ, PT ;  /* 0x000000ff4c00720c */ /* 0x000fe20003f05270 */
[----:B------:R-:W-:Y:S05]  /*a360*/  WARPSYNC.ALL ;  /* 0x0000000000007948 */ /* 0x000fea0003800000 */
[----:B------:R-:W-:Y:S01]  /*a370*/  R2UR UR4, R25 ;  /* 0x00000000190472ca */ /* 0x000fe200000e0000 */
[----:B------:R-:W-:Y:S11]  /*a380*/  BSSY.RECONVERGENT B0, `(.L_x_168) ;  /* 0x000003e000007945 */ /* 0x000ff60003800200 */
[----:B------:R-:W-:Y:S01]  /*a390*/  @!UPT UIADD3 URZ, UPT, UPT, URZ, URZ, URZ ;  /* 0x000000fffffff290 */ /* 0x000fe2000fffe0ff */
[----:B------:R-:W3:Y:S01]  /*a3a0*/  LDTM.16dp128bit.x8 R4, tmem[UR4+0xe0] ;  /* 0x0000e004000479ee */ /* 0x000ee20008180000 */
[----:B------:R-:W-:Y:S01]  /*a3b0*/  R2UR UR4, R86 ;  /* 0x00000000560472ca */ /* 0x000fe200000e0000 */
[----:B------:R-:W-:Y:S11]  /*a3c0*/  NOP ;  /* 0x0000000000007918 */ /* 0x000ff60000000000 */
[----:B------:R-:W-:Y:S01]  /*a3d0*/  @!UPT UIADD3 URZ, UPT, UPT, URZ, URZ, URZ ;  /* 0x000000fffffff290 */ /* 0x000fe2000fffe0ff */
[----:B------:R-:W-:Y:S04]  /*a3e0*/  UIADD3 UR4, UPT, UPT, UR4, 0xb0, URZ ;  /* 0x000000b004047890 */ /* 0x000fe8000fffe0ff */
[----:B------:R-:W-:Y:S01]  /*a3f0*/  UPRMT UR4, UR52, 0x654, UR4 ;  /* 0x0000065434047896 */ /* 0x000fe20008000004 */
[C---:B---3--:R-:W-:Y:S01]  /*a400*/  FMUL R3, R24.reuse, R4 ;  /* 0x0000000418037220 */ /* 0x048fe20000400000 */
[C---:B------:R-:W-:Y:S01]  /*a410*/  FMUL R0, R24.reuse, R5 ;  /* 0x0000000518007220 */ /* 0x040fe20000400000 */
[----:B------:R-:W-:Y:S06]  /*a420*/  FMUL R5, R24, R6 ;  /* 0x0000000618057220 */ /* 0x000fec0000400000 */
[----:B------:R-:W-:Y:S01]  /*a430*/  SYNCS.ARRIVE.TRANS64.RED.A1T0 RZ, [UR4], RZ ;  /* 0x000000ffffff79a7 */ /* 0x000fe20008100404 */
[C---:B-1--4-:R-:W-:Y:S01]  /*a440*/  FFMA R28, R26.reuse, R44, R3 ;  /* 0x0000002c1a1c7223 */ /* 0x052fe20000000003 */
[----:B------:R-:W-:Y:S01]  /*a450*/  FFMA R29, R26, R45, R0 ;  /* 0x0000002d1a1d7223 */ /* 0x000fe20000000000 */
        /* <DEDUP_REMOVED lines=36> */
[----:B---3--:R-:W3:Y:S02]  /*a6a0*/  FENCE.VIEW.ASYNC.S ;  /* 0x00000000000073c6 */ /* 0x008ee40000000000 */
[----:B---3--:R-:W-:Y:S06]  /*a6b0*/  BAR.SYNC.DEFER_BLOCKING 0x1, 0x80 ;  /* 0x0042000000007b1d */ /* 0x008fec0000010000 */
        /* <DEDUP_REMOVED lines=9> */
[----:B---3--:R-:W-:Y:S04]  /*a750*/  DEPBAR.LE SB0, 0x1 ;  /* 0x000080400000791a */ /* 0x008fe80000000000 */
.L_x_169:
[----:B------:R-:W-:Y:S05]  /*a760*/  BSYNC.RECONVERGENT B0 ;  /* 0x0000000000007941 */ /* 0x000fea0003800200 */
.L_x_168:
[----:B------:R-:W-:Y:S01]  /*a770*/  BAR.SYNC.DEFER_BLOCKING 0x1, 0x80 ;  /* 0x0042000000007b1d */ /* 0x000fe20000010000 */
[----:B------:R-:W-:Y:S01]  /*a780*/  UISETP.NE.AND UP0, UPT, UR53, -0x8, UPT ;  /* 0xfffffff83500788c */ /* 0x000fe2000bf05270 */
[----:B------:R-:W-:Y:S08]  /*a790*/  IADD3 R0, PT, PT, R22, 0x1, RZ ;  /* 0x0000000116007810 */ /* 0x000ff00007ffe0ff */
[----:B------:R-:W-:Y:S05]  /*a7a0*/  BRA.U !UP0, `(.L_x_170) ;  /* 0x0000000108287547 */ /* 0x000fea000b800000 */
[----:B------:R-:W-:Y:S01]  /*a7b0*/  ISETP.NE.AND P0, PT, R81, RZ, PT ;  /* 0x000000ff5100720c */ /* 0x000fe20003f05270 */
[----:B------:R-:W-:Y:S01]  /*a7c0*/  IMAD.U32 R3, RZ, RZ, UR47 ;  /* 0x0000002fff037e24 */ /* 0x000fe2000f8e00ff */
[----:B------:R-:W-:Y:S01]  /*a7d0*/  UIADD3 UR4, UPT, UPT, UR47, 0x1, URZ ;  /* 0x000000012f047890 */ /* 0x000fe2000fffe0ff */
[----:B------:R-:W-:Y:S03]  /*a7e0*/  IMAD.U32 R2, RZ, RZ, UR52 ;  /* 0x00000034ff027e24 */ /* 0x000fe6000f8e00ff */
[----:B------:R-:W-:Y:S04]  /*a7f0*/  UISETP.NE.AND UP0, UPT, UR4, 0x4, UPT ;  /* 0x000000040400788c */ /* 0x000fe8000bf05270 */
[----:B------:R-:W-:Y:S03]  /*a800*/  USEL UR47, UR4, URZ, UP0 ;  /* 0x000000ff042f7287 */ /* 0x000fe60008000000 */
[----:B------:R-:W-:Y:S05]  /*a810*/  @P0 LEA R3, R3, UR43, 0x3 ;  /* 0x0000002b03030c11 */ /* 0x000fea000f8e18ff */
[----:B------:R-:W-:Y:S05]  /*a820*/  @P0 VIADD R3, R3, 0x40 ;  /* 0x0000004003030836 */ /* 0x000fea0000000000 */
[----:B------:R-:W-:Y:S04]  /*a830*/  @P0 PRMT R2, R2, 0x654, R3 ;  /* 0x0000065402020816 */ /* 0x000fe80000000003 */
[----:B------:R3:W-:Y:S03]  /*a840*/  @P0 SYNCS.ARRIVE.TRANS64.RED.A1T0 RZ, [R2+URZ], RZ ;  /* 0x000000ff02ff09a7 */ /* 0x0007e600081004ff */
.L_x_170:
[----:B------:R-:W-:Y:S01]  /*a850*/  R2UR UR6, R80 ;  /* 0x00000000500672ca */ /* 0x000fe200000e0000 */
[----:B------:R-:W-:Y:S01]  /*a860*/  UIADD3 UR53, UPT, UPT, UR53, 0x8, URZ ;  /* 0x0000000835357890 */ /* 0x000fe2000fffe0ff */
[----:B------:R-:W-:Y:S02]  /*a870*/  R2UR UR5, R66 ;  /* 0x00000000420572ca */ /* 0x000fe400000e0000 */
[----:B------:R-:W-:Y:S02]  /*a880*/  R2UR UR4, R67 ;  /* 0x00000000430472ca */ /* 0x000fe400000e0000 */
[----:B------:R-:W-:Y:S02]  /*a890*/  R2UR UR36, R79 ;  /* 0x000000004f2472ca */ /* 0x000fe400000e0000 */
[----:B------:R-:W-:Y:S02]  /*a8a0*/  ISETP.NE.AND P0, PT, R71, 0x2, PT ;  /* 0x000000024700780c */ /* 0x000fe40003f05270 */
[----:B------:R-:W-:Y:S02]  /*a8b0*/  ISETP.NE.AND P1, PT, R0, 0x4, PT ;  /* 0x000000040000780c */ /* 0x000fe40003f25270 */
[----:B------:R-:W-:Y:S01]  /*a8c0*/  SEL R3, RZ, 0x1, P0 ;  /* 0x00000001ff037807 */ /* 0x000fe20000000000 */
[----:B------:R-:W-:Y:S01]  /*a8d0*/  UISETP.NE.AND UP0, UPT, UR6, URZ, UPT ;  /* 0x000000ff0600728c */ /* 0x000fe2000bf05270 */
[----:B---3--:R-:W-:Y:S01]  /*a8e0*/  SEL R2, RZ, 0x1, P1 ;  /* 0x00000001ff027807 */ /* 0x008fe20000800000 */
[----:B------:R-:W-:Y:S01]  /*a8f0*/  UIADD3 UR20, UPT, UPT, UR37, UR5, URZ ;  /* 0x0000000525147290 */ /* 0x000fe2000fffe0ff */
[----:B------:R-:W-:Y:S01]  /*a900*/  LOP3.LUT R72, R72, R3, RZ, 0x3c, !PT ;  /* 0x0000000348487212 */ /* 0x000fe200078e3cff */
[----:B------:R-:W-:Y:S01]  /*a910*/  UIADD3 UR16, UPT, UPT, UR38, UR4, URZ ;  /* 0x0000000426107290 */ /* 0x000fe2000fffe0ff */
[----:B------:R-:W-:Y:S02]  /*a920*/  LOP3.LUT R73, R73, R2, RZ, 0x3c, !PT ;  /* 0x0000000249497212 */ /* 0x000fe400078e3cff */
[----:B------:R-:W-:Y:S02]  /*a930*/  SEL R71, R71, RZ, P0 ;  /* 0x000000ff47477207 */ /* 0x000fe40000000000 */
[----:B------:R-:W-:Y:S01]  /*a940*/  SEL R22, R0, RZ, P1 ;  /* 0x000000ff00167207 */ /* 0x000fe20000800000 */
[----:B------:R-:W-:Y:S06]  /*a950*/  BRA.U UP0, `(.L_x_171) ;  /* 0xffffffb100cc7547 */ /* 0x000fec000b83ffff */
[----:B------:R-:W-:-:S13]  /*a960*/  R2UR UR4, R68 ;  /* 0x00000000440472ca */ /* 0x000fda00000e0000 */
[----:B------:R-:W-:-:S09]  /*a970*/  UISETP.NE.AND UP0, UPT, UR4, URZ, UPT ;  /* 0x000000ff0400728c */ /* 0x000fd2000bf05270 */
[----:B------:R-:W-:Y:S05]  /*a980*/  BRA.U !UP0, `(.L_x_172) ;  /* 0x0000000108487547 */ /* 0x000fea000b800000 */
[----:B------:R-:W3:Y:S02]  /*a990*/  LDCU.64 UR4, c[0x0][0x890] ;  /* 0x00011200ff0477ac */ /* 0x000ee40008000a00 */
[----:B---3--:R-:W-:-:S04]  /*a9a0*/  UISETP.NE.U32.AND UP0, UPT, UR4, URZ, UPT ;  /* 0x000000ff0400728c */ /* 0x008fc8000bf05070 */
[----:B------:R-:W-:-:S09]  /*a9b0*/  UISETP.NE.AND.EX UP0, UPT, UR5, URZ, UPT, UP0 ;  /* 0x000000ff0500728c */ /* 0x000fd2000bf05300 */
[----:B------:R-:W-:Y:S05]  /*a9c0*/  BRA.U UP0, `(.L_x_173) ;  /* 0x00000001000c7547 */ /* 0x000fea000b800000 */
[----:B------:R-:W-:-:S13]  /*a9d0*/  FSETP.NEU.AND P0, PT, R26, RZ, PT ;  /* 0x000000ff1a00720b */ /* 0x000fda0003f0d000 */
[----:B------:R-:W-:Y:S05]  /*a9e0*/  @!P0 EXIT ;  /* 0x000000000000894d */ /* 0x000fea0003800000 */
[----:B------:R-:W-:Y:S05]  /*a9f0*/  BRA `(.L_x_172) ;  /* 0x00000000002c7947 */ /* 0x000fea0003800000 */
.L_x_173:
[----:B------:R-:W-:Y:S01]  /*aa00*/  ISETP.NE.AND P0, PT, R70, RZ, PT ;  /* 0x000000ff4600720c */ /* 0x000fe20003f05270 */
[----:B------:R-:W-:-:S12]  /*aa10*/  BSSY.RECONVERGENT B0, `(.L_x_172) ;  /* 0x0000009000007945 */ /* 0x000fd80003800200 */
[----:B------:R-:W-:Y:S05]  /*aa20*/  @P0 BRA `(.L_x_174) ;  /* 0x0000000000140947 */ /* 0x000fea0003800000 */
[----:B------:R-:W3:Y:S02]  /*aa30*/  LDCU.64 UR4, c[0x0][0x888] ;  /* 0x00011100ff0477ac */ /* 0x000ee40008000a00 */
[----:B---3--:R-:W-:-:S04]  /*aa40*/  ISETP.NE.U32.AND P0, PT, RZ, UR4, PT ;  /* 0x00000004ff007c0c */ /* 0x008fc8000bf05070 */
[----:B------:R-:W-:-:S13]  /*aa50*/  ISETP.NE.AND.EX P0, PT, RZ, UR5, PT, P0 ;  /* 0x00000005ff007c0c */ /* 0x000fda000bf05300 */
[----:B------:R-:W-:Y:S05]  /*aa60*/  @!P0 EXIT ;  /* 0x000000000000894d */ /* 0x000fea0003800000 */
[----:B------:R-:W-:Y:S05]  /*aa70*/  BRA `(.L_x_175) ;  /* 0x0000000000087947 */ /* 0x000fea0003800000 */
.L_x_174:
[----:B------:R-:W-:-:S13]  /*aa80*/  FSETP.NEU.AND P0, PT, R26, RZ, PT ;  /* 0x000000ff1a00720b */ /* 0x000fda0003f0d000 */
[----:B------:R-:W-:Y:S05]  /*aa90*/  @!P0 EXIT ;  /* 0x000000000000894d */ /* 0x000fea0003800000 */
.L_x_175:
[----:B------:R-:W-:Y:S05]  /*aaa0*/  BSYNC.RECONVERGENT B0 ;  /* 0x0000000000007941 */ /* 0x000fea0003800200 */
.L_x_172:
[----:B------:R-:W-:Y:S01]  /*aab0*/  ULEA UR4, UR47, UR43, 0x3 ;  /* 0x0000002b2f047291 */ /* 0x000fe2000f8e18ff */
[----:B------:R-:W-:-:S04]  /*aac0*/  DEPBAR.LE SB0, 0x0 ;  /* 0x000080000000791a */ /* 0x000fc80000000000 */
[----:B------:R-:W-:-:S04]  /*aad0*/  UIADD3 UR4, UPT, UPT, UR4, 0x40, URZ ;  /* 0x0000004004047890 */ /* 0x000fc8000fffe0ff */
[----:B------:R-:W-:-:S09]  /*aae0*/  UPRMT UR4, UR52, 0x654, UR4 ;  /* 0x0000065434047896 */ /* 0x000fd20008000004 */
[----:B------:R-:W-:Y:S01]  /*aaf0*/  SYNCS.ARRIVE.TRANS64.RED.A1T0 RZ, [UR4], RZ ;  /* 0x000000ffffff79a7 */ /* 0x000fe20008100404 */
[----:B------:R-:W-:Y:S05]  /*ab00*/  EXIT ;  /* 0x000000000000794d */ /* 0x000fea0003800000 */
.L_x_24:
[----:B---3--:R3:W4:Y:S02]  /*ab10*/  SYNCS.PHASECHK.TRANS64.TRYWAIT P0, [R3+URZ+0xe0], R2 ;  /* 0x0000e002030075a7 */ /* 0x00872400080011ff */
[----:B----4-:R-:W-:Y:S05]  /*ab20*/  @!P0 NANOSLEEP.SYNCS 0x989680 ;  /* 0x009896800000895d */ /* 0x010fea0003900000 */
[----:B------:R-:W4:Y:S02]  /*ab30*/  @!P0 SYNCS.PHASECHK.TRANS64 P0, [R3+URZ+0xe0], R2 ;  /* 0x0000e002030085a7 */ /* 0x000f2400080010ff */
[----:B----4-:R-:W-:Y:S05]  /*ab40*/  @!P0 BRA `(.L_x_24) ;  /* 0xfffffffc00f08947 */ /* 0x010fea000383ffff */
[----:B------:R-:W-:Y:S05]  /*ab50*/  BRA `(.L_x_176) ;  /* 0xffffff6c009c7947 */ /* 0x000fea000383ffff */
.L_x_27:
[----:B--2---:R-:W-:-:S07]  /*ab60*/  MOV R0, UR33 ;  /* 0x0000002100007c02 */ /* 0x004fce0008000f00 */
.L_x_177:
[----:B--2---:R2:W3:Y:S02]  /*ab70*/  SYNCS.PHASECHK.TRANS64.TRYWAIT P0, [R0+URZ+0x10], R3 ;  /* 0x00001003000075a7 */ /* 0x0044e400080011ff */
[----:B---3--:R-:W-:Y:S05]  /*ab80*/  @!P0 NANOSLEEP.SYNCS 0x989680 ;  /* 0x009896800000895d */ /* 0x008fea0003900000 */
[----:B------:R-:W3:Y:S02]  /*ab90*/  @!P0 SYNCS.PHASECHK.TRANS64 P0, [R0+URZ+0x10], R3 ;  /* 0x00001003000085a7 */ /* 0x000ee400080010ff */
[----:B---3--:R-:W-:Y:S05]  /*aba0*/  @!P0 BRA `(.L_x_177) ;  /* 0xfffffffc00f08947 */ /* 0x008fea000383ffff */
[----:B------:R-:W-:Y:S05]  /*abb0*/  BRA `(.L_x_26) ;  /* 0xffffff6c00e87947 */ /* 0x000fea000383ffff */
.L_x_36:
[----:B-1----:R-:W-:-:S07]  /*abc0*/  MOV R0, UR33 ;  /* 0x0000002100007c02 */ /* 0x002fce0008000f00 */
.L_x_178:
[----:B-1----:R1:W2:Y:S02]  /*abd0*/  SYNCS.PHASECHK.TRANS64.TRYWAIT P0, [R0+URZ+0x10], R3 ;  /* 0x00001003000075a7 */ /* 0x0022a400080011ff */
[----:B--2---:R-:W-:Y:S05]  /*abe0*/  @!P0 NANOSLEEP.SYNCS 0x989680 ;  /* 0x009896800000895d */ /* 0x004fea0003900000 */
[----:B------:R-:W2:Y:S02]  /*abf0*/  @!P0 SYNCS.PHASECHK.TRANS64 P0, [R0+URZ+0x10], R3 ;  /* 0x00001003000085a7 */ /* 0x000ea400080010ff */
[----:B--2---:R-:W-:Y:S05]  /*ac00*/  @!P0 BRA `(.L_x_178) ;  /* 0xfffffffc00f08947 */ /* 0x004fea000383ffff */
[----:B------:R-:W-:Y:S05]  /*ac10*/  BRA `(.L_x_35) ;  /* 0xffffff7000f47947 */ /* 0x000fea000383ffff */
.L_x_43:
[----:B-1----:R1:W4:Y:S02]  /*ac20*/  SYNCS.PHASECHK.TRANS64.TRYWAIT P0, [R3+URZ+0x70], R0 ;  /* 0x00007000030075a7 */ /* 0x00232400080011ff */
[----:B----4-:R-:W-:Y:S05]  /*ac30*/  @!P0 NANOSLEEP.SYNCS 0x989680 ;  /* 0x009896800000895d */ /* 0x010fea0003900000 */
[----:B------:R-:W4:Y:S02]  /*ac40*/  @!P0 SYNCS.PHASECHK.TRANS64 P0, [R3+URZ+0x70], R0 ;  /* 0x00007000030085a7 */ /* 0x000f2400080010ff */
[----:B----4-:R-:W-:Y:S05]  /*ac50*/  @!P0 BRA `(.L_x_43) ;  /* 0xfffffffc00f08947 */ /* 0x010fea000383ffff */
[----:B------:R-:W-:Y:S05]  /*ac60*/  BRA `(.L_x_179) ;  /* 0xffffff7400e07947 */ /* 0x000fea000383ffff */
.L_x_47:
[----:B-1----:R-:W-:-:S07]  /*ac70*/  MOV R0, UR4 ;  /* 0x0000000400007c02 */ /* 0x002fce0008000f00 */
.L_x_180:
[----:B-1----:R1:W2:Y:S02]  /*ac80*/  SYNCS.PHASECHK.TRANS64.TRYWAIT P0, [R0+URZ], R3 ;  /* 0x00000003000075a7 */ /* 0x0022a400080011ff */
[----:B--2---:R-:W-:Y:S05]  /*ac90*/  @!P0 NANOSLEEP.SYNCS 0x989680 ;  /* 0x009896800000895d */ /* 0x004fea0003900000 */
[----:B------:R-:W2:Y:S02]  /*aca0*/  @!P0 SYNCS.PHASECHK.TRANS64 P0, [R0+URZ], R3 ;  /* 0x00000003000085a7 */ /* 0x000ea400080010ff */
[----:B--2---:R-:W-:Y:S05]  /*acb0*/  @!P0 BRA `(.L_x_180) ;  /* 0xfffffffc00f08947 */ /* 0x004fea000383ffff */
[----:B------:R-:W-:Y:S05]  /*acc0*/  BRA `(.L_x_181) ;  /* 0xffffff7c008c7947 */ /* 0x000fea000383ffff */
.L_x_50:
[----:B--2---:R2:W3:Y:S02]  /*acd0*/  SYNCS.PHASECHK.TRANS64.TRYWAIT P0, [R2+URZ+0xd0], R5 ;  /* 0x0000d005020075a7 */ /* 0x0044e400080011ff */
[----:B---3--:R-:W-:Y:S05]  /*ace0*/  @!P0 NANOSLEEP.SYNCS 0x989680 ;  /* 0x009896800000895d */ /* 0x008fea0003900000 */
[----:B------:R-:W3:Y:S02]  /*acf0*/  @!P0 SYNCS.PHASECHK.TRANS64 P0, [R2+URZ+0xd0], R5 ;  /* 0x0000d005020085a7 */ /* 0x000ee400080010ff */
[----:B---3--:R-:W-:Y:S05]  /*ad00*/  @!P0 BRA `(.L_x_50) ;  /* 0xfffffffc00f08947 */ /* 0x008fea000383ffff */
[----:B------:R-:W-:Y:S05]  /*ad10*/  BRA `(.L_x_182) ;  /* 0xffffff7c00e87947 */ /* 0x000fea000383ffff */
.L_x_51:
[----:B------:R-:W-:-:S07]  /*ad20*/  MOV R2, UR4 ;  /* 0x0000000400027c02 */ /* 0x000fce0008000f00 */
.L_x_183:
[----:B--2---:R2:W3:Y:S02]  /*ad30*/  SYNCS.PHASECHK.TRANS64.TRYWAIT P0, [R2+URZ+0x80], R5 ;  /* 0x00008005020075a7 */ /* 0x0044e400080011ff */
[----:B---3--:R-:W-:Y:S05]  /*ad40*/  @!P0 NANOSLEEP.SYNCS 0x989680 ;  /* 0x009896800000895d */ /* 0x008fea0003900000 */
[----:B------:R-:W3:Y:S02]  /*ad50*/  @!P0 SYNCS.PHASECHK.TRANS64 P0, [R2+URZ+0x80], R5 ;  /* 0x00008005020085a7 */ /* 0x000ee400080010ff */
[----:B---3--:R-:W-:Y:S05]  /*ad60*/  @!P0 BRA `(.L_x_183) ;  /* 0xfffffffc00f08947 */ /* 0x008fea000383ffff */
[----:B------:R-:W-:Y:S05]  /*ad70*/  BRA `(.L_x_184) ;  /* 0xffffff7c00f87947 */ /* 0x000fea000383ffff */
.L_x_52:
[----:B--2---:R2:W3:Y:S02]  /*ad80*/  SYNCS.PHASECHK.TRANS64.TRYWAIT P1, [R2+URZ+0x70], R5 ;  /* 0x00007005020075a7 */ /* 0x0044e400080211ff */
[----:B---3--:R-:W-:Y:S05]  /*ad90*/  @!P1 NANOSLEEP.SYNCS 0x989680 ;  /* 0x009896800000995d */ /* 0x008fea0003900000 */
[----:B------:R-:W3:Y:S02]  /*ada0*/  @!P1 SYNCS.PHASECHK.TRANS64 P1, [R2+URZ+0x70], R5 ;  /* 0x00007005020095a7 */ /* 0x000ee400080210ff */
[----:B---3--:R-:W-:Y:S05]  /*adb0*/  @!P1 BRA `(.L_x_52) ;  /* 0xfffffffc00f09947 */ /* 0x008fea000383ffff */
[----:B------:R-:W-:Y:S05]  /*adc0*/  BRA `(.L_x_185) ;  /* 0xffffff8000287947 */ /* 0x000fea000383ffff */
.L_x_55:
[----:B------:R-:W-:-:S07]  /*add0*/  MOV R0, UR4 ;  /* 0x0000000400007c02 */ /* 0x000fce0008000f00 */
.L_x_186:
[----:B--2---:R2:W3:Y:S02]  /*ade0*/  SYNCS.PHASECHK.TRANS64.TRYWAIT P0, [R0+URZ+0x80], R3 ;  /* 0x00008003000075a7 */ /* 0x0044e400080011ff */
[----:B---3--:R-:W-:Y:S05]  /*adf0*/  @!P0 NANOSLEEP.SYNCS 0x989680 ;  /* 0x009896800000895d */ /* 0x008fea0003900000 */
[----:B------:R-:W3:Y:S02]  /*ae00*/  @!P0 SYNCS.PHASECHK.TRANS64 P0, [R0+URZ+0x80], R3 ;  /* 0x00008003000085a7 */ /* 0x000ee400080010ff */
[----:B---3--:R-:W-:Y:S05]  /*ae10*/  @!P0 BRA `(.L_x_186) ;  /* 0xfffffffc00f08947 */ /* 0x008fea000383ffff */
[----:B------:R-:W-:Y:S05]  /*ae20*/  BRA `(.L_x_54) ;  /* 0xffffff80007c7947 */ /* 0x000fea000383ffff */
.L_x_62:
[----:B-1----:R1:W2:Y:S02]  /*ae30*/  SYNCS.PHASECHK.TRANS64.TRYWAIT P1, [R0+URZ+0x70], R5 ;  /* 0x00007005000075a7 */ /* 0x0022a400080211ff */
[----:B--2---:R-:W-:Y:S05]  /*ae40*/  @!P1 NANOSLEEP.SYNCS 0x989680 ;  /* 0x009896800000995d */ /* 0x004fea0003900000 */
[----:B------:R-:W2:Y:S02]  /*ae50*/  @!P1 SYNCS.PHASECHK.TRANS64 P1, [R0+URZ+0x70], R5 ;  /* 0x00007005000095a7 */ /* 0x000ea400080210ff */
[----:B--2---:R-:W-:Y:S05]  /*ae60*/  @!P1 BRA `(.L_x_62) ;  /* 0xfffffffc00f09947 */ /* 0x004fea000383ffff */
[----:B------:R-:W-:Y:S05]  /*ae70*/  BRA `(.L_x_187) ;  /* 0xffffff8800107947 */ /* 0x000fea000383ffff */
.L_x_63:
[----:B------:R-:W-:-:S07]  /*ae80*/  MOV R3, UR46 ;  /* 0x0000002e00037c02 */ /* 0x000fce0008000f00 */
.L_x_188:
[----:B-1----:R1:W2:Y:S02]  /*ae90*/  SYNCS.PHASECHK.TRANS64.TRYWAIT P0, [R3+URZ+0xb0], R0 ;  /* 0x0000b000030075a7 */ /* 0x0022a400080011ff */
[----:B--2---:R-:W-:Y:S05]  /*aea0*/  @!P0 NANOSLEEP.SYNCS 0x989680 ;  /* 0x009896800000895d */ /* 0x004fea0003900000 */
[----:B------:R-:W2:Y:S02]  /*aeb0*/  @!P0 SYNCS.PHASECHK.TRANS64 P0, [R3+URZ+0xb0], R0 ;  /* 0x0000b000030085a7 */ /* 0x000ea400080010ff */
[----:B--2---:R-:W-:Y:S05]  /*aec0*/  @!P0 BRA `(.L_x_188) ;  /* 0xfffffffc00f08947 */ /* 0x004fea000383ffff */
[----:B------:R-:W-:Y:S05]  /*aed0*/  BRA `(.L_x_189) ;  /* 0xffffff8800607947 */ /* 0x000fea000383ffff */
.L_x_66:
[----:B------:R-:W-:Y:S07]  /*aee0*/  MOV R0, UR7 ;  /* 0x0000000700007c02 */ /* 0x000fee0008000f00 */
.L_x_190:
[----:B-1----:R1:W2:Y:S02]  /*aef0*/  SYNCS.PHASECHK.TRANS64.TRYWAIT P0, [R0+URZ], R3 ;  /* 0x00000003000075a7 */ /* 0x0022a400080011ff */
[----:B--2---:R-:W-:Y:S05]  /*af00*/  @!P0 NANOSLEEP.SYNCS 0x989680 ;  /* 0x009896800000895d */ /* 0x004fea0003900000 */
[----:B------:R-:W2:Y:S02]  /*af10*/  @!P0 SYNCS.PHASECHK.TRANS64 P0, [R0+URZ], R3 ;  /* 0x00000003000085a7 */ /* 0x000ea400080010ff */
[----:B--2---:R-:W-:Y:S05]  /*af20*/  @!P0 BRA `(.L_x_190) ;  /* 0xfffffffc00f08947 */ /* 0x004fea000383ffff */
[----:B------:R-:W-:Y:S05]  /*af30*/  BRA `(.L_x_65) ;  /* 0xffffff88007c7947 */ /* 0x000fea000383ffff */
.L_x_69:
[----:B------:R-:W-:-:S07]  /*af40*/  MOV R0, UR4 ;  /* 0x0000000400007c02 */ /* 0x000fce0008000f00 */
.L_x_191:
[----:B--2---:R2:W4:Y:S02]  /*af50*/  SYNCS.PHASECHK.TRANS64.TRYWAIT P0, [R0+URZ], R3 ;  /* 0x00000003000075a7 */ /* 0x00452400080011ff */
[----:B----4-:R-:W-:Y:S05]  /*af60*/  @!P0 NANOSLEEP.SYNCS 0x989680 ;  /* 0x009896800000895d */ /* 0x010fea0003900000 */
[----:B------:R-:W4:Y:S02]  /*af70*/  @!P0 SYNCS.PHASECHK.TRANS64 P0, [R0+URZ], R3 ;  /* 0x00000003000085a7 */ /* 0x000f2400080010ff */
[----:B----4-:R-:W-:Y:S05]  /*af80*/  @!P0 BRA `(.L_x_191) ;  /* 0xfffffffc00f08947 */ /* 0x010fea000383ffff */
[----:B------:R-:W-:Y:S05]  /*af90*/  BRA `(.L_x_192) ;  /* 0xffffff8c00a87947 */ /* 0x000fea000383ffff */
.L_x_70:
[----:B------:R-:W-:-:S07]  /*afa0*/  MOV R0, UR5 ;  /* 0x0000000500007c02 */ /* 0x000fce0008000f00 */
.L_x_193:
[----:B-1----:R1:W2:Y:S02]  /*afb0*/  SYNCS.PHASECHK.TRANS64.TRYWAIT P0, [R0+URZ], R3 ;  /* 0x00000003000075a7 */ /* 0x0022a400080011ff */
[----:B--2---:R-:W-:Y:S05]  /*afc0*/  @!P0 NANOSLEEP.SYNCS 0x989680 ;  /* 0x009896800000895d */ /* 0x004fea0003900000 */
[----:B------:R-:W2:Y:S02]  /*afd0*/  @!P0 SYNCS.PHASECHK.TRANS64 P0, [R0+URZ], R3 ;  /* 0x00000003000085a7 */ /* 0x000ea400080010ff */
[----:B--2---:R-:W-:Y:S05]  /*afe0*/  @!P0 BRA `(.L_x_193) ;  /* 0xfffffffc00f08947 */ /* 0x004fea000383ffff */
[----:B------:R-:W-:Y:S05]  /*aff0*/  BRA `(.L_x_194) ;  /* 0xffffff8c00b47947 */ /* 0x000fea000383ffff */
.L_x_71:
[----:B------:R-:W-:-:S07]  /*b000*/  MOV R0, UR5 ;  /* 0x0000000500007c02 */ /* 0x000fce0008000f00 */
.L_x_195:
[----:B-1----:R1:W2:Y:S02]  /*b010*/  SYNCS.PHASECHK.TRANS64.TRYWAIT P0, [R0+URZ], R3 ;  /* 0x00000003000075a7 */ /* 0x0022a400080011ff */
[----:B--2---:R-:W-:Y:S05]  /*b020*/  @!P0 NANOSLEEP.SYNCS 0x989680 ;  /* 0x009896800000895d */ /* 0x004fea0003900000 */
[----:B------:R-:W2:Y:S02]  /*b030*/  @!P0 SYNCS.PHASECHK.TRANS64 P0, [R0+URZ], R3 ;  /* 0x00000003000085a7 */ /* 0x000ea400080010ff */
[----:B--2---:R-:W-:Y:S05]  /*b040*/  @!P0 BRA `(.L_x_195) ;  /* 0xfffffffc00f08947 */ /* 0x004fea000383ffff */
[----:B------:R-:W-:Y:S05]  /*b050*/  BRA `(.L_x_196) ;  /* 0xffffff8c00c07947 */ /* 0x000fea000383ffff */
.L_x_72:
[----:B------:R-:W-:-:S07]  /*b060*/  MOV R0, UR4 ;  /* 0x0000000400007c02 */ /* 0x000fce0008000f00 */
.L_x_197:
[----:B-1----:R1:W2:Y:S02]  /*b070*/  SYNCS.PHASECHK.TRANS64.TRYWAIT P0, [R0+URZ], R3 ;  /* 0x00000003000075a7 */ /* 0x0022a400080011ff */
[----:B--2---:R-:W-:Y:S05]  /*b080*/  @!P0 NANOSLEEP.SYNCS 0x989680 ;  /* 0x009896800000895d */ /* 0x004fea0003900000 */
[----:B------:R-:W2:Y:S02]  /*b090*/  @!P0 SYNCS.PHASECHK.TRANS64 P0, [R0+URZ], R3 ;  /* 0x00000003000085a7 */ /* 0x000ea400080010ff */
[----:B--2---:R-:W-:Y:S05]  /*b0a0*/  @!P0 BRA `(.L_x_197) ;  /* 0xfffffffc00f08947 */ /* 0x004fea000383ffff */
[----:B------:R-:W-:Y:S05]  /*b0b0*/  BRA `(.L_x_198) ;  /* 0xffffff8c00cc7947 */ /* 0x000fea000383ffff */
.L_x_77:
[----:B---3--:R3:W4:Y:S02]  /*b0c0*/  SYNCS.PHASECHK.TRANS64.TRYWAIT P0, [R12+URZ+0x70], R9 ;  /* 0x000070090c0075a7 */ /* 0x00872400080011ff */
[----:B----4-:R-:W-:Y:S05]  /*b0d0*/  @!P0 NANOSLEEP.SYNCS 0x989680 ;  /* 0x009896800000895d */ /* 0x010fea0003900000 */
[----:B------:R-:W4:Y:S02]  /*b0e0*/  @!P0 SYNCS.PHASECHK.TRANS64 P0, [R12+URZ+0x70], R9 ;  /* 0x000070090c0085a7 */ /* 0x000f2400080010ff */
[----:B----4-:R-:W-:Y:S05]  /*b0f0*/  @!P0 BRA `(.L_x_77) ;  /* 0xfffffffc00f08947 */ /* 0x010fea000383ffff */
[----:B------:R-:W-:Y:S05]  /*b100*/  BRA `(.L_x_199) ;  /* 0xffffff9000e47947 */ /* 0x000fea000383ffff */
.L_x_80:
[----:B------:R-:W-:Y:S07]  /*b110*/  MOV R0, UR21 ;  /* 0x0000001500007c02 */ /* 0x000fee0008000f00 */
.L_x_200:
[----:B-1----:R1:W3:Y:S02]  /*b120*/  SYNCS.PHASECHK.TRANS64.TRYWAIT P2, [R0+URZ+0x68], R9 ;  /* 0x00006809000075a7 */ /* 0x0022e400080411ff */
[----:B---3--:R-:W-:Y:S05]  /*b130*/  @!P2 NANOSLEEP.SYNCS 0x989680 ;  /* 0x009896800000a95d */ /* 0x008fea0003900000 */
[----:B------:R-:W3:Y:S02]  /*b140*/  @!P2 SYNCS.PHASECHK.TRANS64 P2, [R0+URZ+0x68], R9 ;  /* 0x000068090000a5a7 */ /* 0x000ee400080410ff */
[----:B---3--:R-:W-:Y:S05]  /*b150*/  @!P2 BRA `(.L_x_200) ;  /* 0xfffffffc00f0a947 */ /* 0x008fea000383ffff */
[----:B------:R-:W-:Y:S05]  /*b160*/  BRA `(.L_x_79) ;  /* 0xffffff9800507947 */ /* 0x000fea000383ffff */
.L_x_83:
[----:B------:R-:W-:Y:S07]  /*b170*/  MOV R9, UR21 ;  /* 0x0000001500097c02 */ /* 0x000fee0008000f00 */
.L_x_201:
[----:B-1----:R1:W3:Y:S02]  /*b180*/  SYNCS.PHASECHK.TRANS64.TRYWAIT P0, [R9+URZ+0x40], R10 ;  /* 0x0000400a090075a7 */ /* 0x0022e400080011ff */
[----:B---3--:R-:W-:Y:S05]  /*b190*/  @!P0 NANOSLEEP.SYNCS 0x989680 ;  /* 0x009896800000895d */ /* 0x008fea0003900000 */
[----:B------:R-:W3:Y:S02]  /*b1a0*/  @!P0 SYNCS.PHASECHK.TRANS64 P0, [R9+URZ+0x40], R10 ;  /* 0x0000400a090085a7 */ /* 0x000ee400080010ff */
[----:B---3--:R-:W-:Y:S05]  /*b1b0*/  @!P0 BRA `(.L_x_201) ;  /* 0xfffffffc00f08947 */ /* 0x008fea000383ffff */
[----:B------:R-:W-:Y:S05]  /*b1c0*/  BRA `(.L_x_202) ;  /* 0xffffff9800ac7947 */ /* 0x000fea000383ffff */
.L_x_84:
[----:B------:R-:W-:Y:S07]  /*b1d0*/  MOV R9, UR21 ;  /* 0x0000001500097c02 */ /* 0x000fee0008000f00 */
.L_x_203:
[----:B-1----:R1:W3:Y:S02]  /*b1e0*/  SYNCS.PHASECHK.TRANS64.TRYWAIT P0, [R9+URZ+0x48], R10 ;  /* 0x0000480a090075a7 */ /* 0x0022e400080011ff */
[----:B---3--:R-:W-:Y:S05]  /*b1f0*/  @!P0 NANOSLEEP.SYNCS 0x989680 ;  /* 0x009896800000895d */ /* 0x008fea0003900000 */
[----:B------:R-:W3:Y:S02]  /*b200*/  @!P0 SYNCS.PHASECHK.TRANS64 P0, [R9+URZ+0x48], R10 ;  /* 0x0000480a090085a7 */ /* 0x000ee400080010ff */
[----:B---3--:R-:W-:Y:S05]  /*b210*/  @!P0 BRA `(.L_x_203) ;  /* 0xfffffffc00f08947 */ /* 0x008fea000383ffff */
[----:B------:R-:W-:Y:S05]  /*b220*/  BRA `(.L_x_204) ;  /* 0xffffff9800ec7947 */ /* 0x000fea000383ffff */
.L_x_85:
[----:B------:R-:W-:Y:S07]  /*b230*/  MOV R9, UR21 ;  /* 0x0000001500097c02 */ /* 0x000fee0008000f00 */
.L_x_205:
[----:B-1----:R1:W3:Y:S02]  /*b240*/  SYNCS.PHASECHK.TRANS64.TRYWAIT P0, [R9+URZ+0x50], R10 ;  /* 0x0000500a090075a7 */ /* 0x0022e400080011ff */
[----:B---3--:R-:W-:Y:S05]  /*b250*/  @!P0 NANOSLEEP.SYNCS 0x989680 ;  /* 0x009896800000895d */ /* 0x008fea0003900000 */
[----:B------:R-:W3:Y:S02]  /*b260*/  @!P0 SYNCS.PHASECHK.TRANS64 P0, [R9+URZ+0x50], R10 ;  /* 0x0000500a090085a7 */ /* 0x000ee400080010ff */
[----:B---3--:R-:W-:Y:S05]  /*b270*/  @!P0 BRA `(.L_x_205) ;  /* 0xfffffffc00f08947 */ /* 0x008fea000383ffff */
[----:B------:R-:W-:Y:S05]  /*b280*/  BRA `(.L_x_206) ;  /* 0xffffff9c00307947 */ /* 0x000fea000383ffff */
.L_x_86:
[----:B------:R-:W-:Y:S07]  /*b290*/  MOV R9, UR21 ;  /* 0x0000001500097c02 */ /* 0x000fee0008000f00 */
.L_x_207:
[----:B-1----:R1:W3:Y:S02]  /*b2a0*/  SYNCS.PHASECHK.TRANS64.TRYWAIT P0, [R9+URZ+0x58], R10 ;  /* 0x0000580a090075a7 */ /* 0x0022e400080011ff */
[----:B---3--:R-:W-:Y:S05]  /*b2b0*/  @!P0 NANOSLEEP.SYNCS 0x989680 ;  /* 0x009896800000895d */ /* 0x008fea0003900000 */
[----:B------:R-:W3:Y:S02]  /*b2c0*/  @!P0 SYNCS.PHASECHK.TRANS64 P0, [R9+URZ+0x58], R10 ;  /* 0x0000580a090085a7 */ /* 0x000ee400080010ff */
[----:B---3--:R-:W-:Y:S05]  /*b2d0*/  @!P0 BRA `(.L_x_207) ;  /* 0xfffffffc00f08947 */ /* 0x008fea000383ffff */
[----:B------:R-:W-:Y:S05]  /*b2e0*/  BRA `(.L_x_208) ;  /* 0xffffff9c00787947 */ /* 0x000fea000383ffff */
.L_x_87:
[----:B------:R-:W-:Y:S07]  /*b2f0*/  MOV R0, UR21 ;  /* 0x0000001500007c02 */ /* 0x000fee0008000f00 */
.L_x_209:
[----:B-1----:R1:W3:Y:S02]  /*b300*/  SYNCS.PHASECHK.TRANS64.TRYWAIT P0, [R0+URZ+0x40], R9 ;  /* 0x00004009000075a7 */ /* 0x0022e400080011ff */
[----:B---3--:R-:W-:Y:S05]  /*b310*/  @!P0 NANOSLEEP.SYNCS 0x989680 ;  /* 0x009896800000895d */ /* 0x008fea0003900000 */
[----:B------:R-:W3:Y:S02]  /*b320*/  @!P0 SYNCS.PHASECHK.TRANS64 P0, [R0+URZ+0x40], R9 ;  /* 0x00004009000085a7 */ /* 0x000ee400080010ff */
[----:B---3--:R-:W-:Y:S05]  /*b330*/  @!P0 BRA `(.L_x_209) ;  /* 0xfffffffc00f08947 */ /* 0x008fea000383ffff */
[----:B------:R-:W-:Y:S05]  /*b340*/  BRA `(.L_x_210) ;  /* 0xffffff9c00c47947 */ /* 0x000fea000383ffff */
.L_x_88:
[----:B------:R-:W-:Y:S07]  /*b350*/  MOV R0, UR21 ;  /* 0x0000001500007c02 */ /* 0x000fee0008000f00 */
.L_x_211:
[----:B-1----:R1:W3:Y:S02]  /*b360*/  SYNCS.PHASECHK.TRANS64.TRYWAIT P0, [R0+URZ+0x48], R9 ;  /* 0x00004809000075a7 */ /* 0x0022e400080011ff */
[----:B---3--:R-:W-:Y:S05]  /*b370*/  @!P0 NANOSLEEP.SYNCS 0x989680 ;  /* 0x009896800000895d */ /* 0x008fea0003900000 */
[----:B------:R-:W3:Y:S02]  /*b380*/  @!P0 SYNCS.PHASECHK.TRANS64 P0, [R0+URZ+0x48], R9 ;  /* 0x00004809000085a7 */ /* 0x000ee400080010ff */
[----:B---3--:R-:W-:Y:S05]  /*b390*/  @!P0 BRA `(.L_x_211) ;  /* 0xfffffffc00f08947 */ /* 0x008fea000383ffff */
[----:B------:R-:W-:Y:S05]  /*b3a0*/  BRA `(.L_x_212) ;  /* 0xffffffa0000c7947 */ /* 0x000fea000383ffff */
.L_x_89:
[----:B------:R-:W-:Y:S07]  /*b3b0*/  MOV R0, UR21 ;  /* 0x0000001500007c02 */ /* 0x000fee0008000f00 */
.L_x_213:
[----:B-1----:R1:W3:Y:S02]  /*b3c0*/  SYNCS.PHASECHK.TRANS64.TRYWAIT P0, [R0+URZ+0x50], R9 ;  /* 0x00005009000075a7 */ /* 0x0022e400080011ff */
[----:B---3--:R-:W-:Y:S05]  /*b3d0*/  @!P0 NANOSLEEP.SYNCS 0x989680 ;  /* 0x009896800000895d */ /* 0x008fea0003900000 */
[----:B------:R-:W3:Y:S02]  /*b3e0*/  @!P0 SYNCS.PHASECHK.TRANS64 P0, [R0+URZ+0x50], R9 ;  /* 0x00005009000085a7 */ /* 0x000ee400080010ff */
[----:B---3--:R-:W-:Y:S05]  /*b3f0*/  @!P0 BRA `(.L_x_213) ;  /* 0xfffffffc00f08947 */ /* 0x008fea000383ffff */
[----:B------:R-:W-:Y:S05]  /*b400*/  BRA `(.L_x_214) ;  /* 0xffffffa000547947 */ /* 0x000fea000383ffff */
.L_x_90:
[----:B------:R-:W-:Y:S07]  /*b410*/  MOV R0, UR21 ;  /* 0x0000001500007c02 */ /* 0x000fee0008000f00 */
.L_x_215:
[----:B-1----:R1:W3:Y:S02]  /*b420*/  SYNCS.PHASECHK.TRANS64.TRYWAIT P0, [R0+URZ+0x58], R9 ;  /* 0x00005809000075a7 */ /* 0x0022e400080011ff */
[----:B---3--:R-:W-:Y:S05]  /*b430*/  @!P0 NANOSLEEP.SYNCS 0x989680 ;  /* 0x009896800000895d */ /* 0x008fea0003900000 */
[----:B------:R-:W3:Y:S02]  /*b440*/  @!P0 SYNCS.PHASECHK.TRANS64 P0, [R0+URZ+0x58], R9 ;  /* 0x00005809000085a7 */ /* 0x000ee400080010ff */
[----:B---3--:R-:W-:Y:S05]  /*b450*/  @!P0 BRA `(.L_x_215) ;  /* 0xfffffffc00f08947 */ /* 0x008fea000383ffff */
[----:B------:R-:W-:Y:S05]  /*b460*/  BRA `(.L_x_216) ;  /* 0xffffffa000987947 */ /* 0x000fea000383ffff */
.L_x_92:
[----:B------:R-:W-:-:S07]  /*b470*/  MOV R3, UR21 ;  /* 0x0000001500037c02 */ /* 0x000fce0008000f00 */
.L_x_217:
[----:B-1----:R1:W4:Y:S02]  /*b480*/  SYNCS.PHASECHK.TRANS64.TRYWAIT P0, [R3+URZ+0x40], R10 ;  /* 0x0000400a030075a7 */ /* 0x00232400080011ff */
[----:B----4-:R-:W-:Y:S05]  /*b490*/  @!P0 NANOSLEEP.SYNCS 0x989680 ;  /* 0x009896800000895d */ /* 0x010fea0003900000 */
[----:B------:R-:W4:Y:S02]  /*b4a0*/  @!P0 SYNCS.PHASECHK.TRANS64 P0, [R3+URZ+0x40], R10 ;  /* 0x0000400a030085a7 */ /* 0x000f2400080010ff */
[----:B----4-:R-:W-:Y:S05]  /*b4b0*/  @!P0 BRA `(.L_x_217) ;  /* 0xfffffffc00f08947 */ /* 0x010fea000383ffff */
[----:B------:R-:W-:Y:S05]  /*b4c0*/  BRA `(.L_x_218) ;  /* 0xffffffa400087947 */ /* 0x000fea000383ffff */
.L_x_93:
[----:B-1----:R-:W-:-:S07]  /*b4d0*/  MOV R3, UR21 ;  /* 0x0000001500037c02 */ /* 0x002fce0008000f00 */
.L_x_219:
[----:B-1----:R1:W4:Y:S02]  /*b4e0*/  SYNCS.PHASECHK.TRANS64.TRYWAIT P0, [R3+URZ+0x48], R10 ;  /* 0x0000480a030075a7 */ /* 0x00232400080011ff */
[----:B----4-:R-:W-:Y:S05]  /*b4f0*/  @!P0 NANOSLEEP.SYNCS 0x989680 ;  /* 0x009896800000895d */ /* 0x010fea0003900000 */
[----:B------:R-:W4:Y:S02]  /*b500*/  @!P0 SYNCS.PHASECHK.TRANS64 P0, [R3+URZ+0x48], R10 ;  /* 0x0000480a030085a7 */ /* 0x000f2400080010ff */
[----:B----4-:R-:W-:Y:S05]  /*b510*/  @!P0 BRA `(.L_x_219) ;  /* 0xfffffffc00f08947 */ /* 0x010fea000383ffff */
[----:B------:R-:W-:Y:S05]  /*b520*/  BRA `(.L_x_220) ;  /* 0xffffffa000f87947 */ /* 0x000fea000383ffff */
.L_x_94:
[----:B-1----:R-:W-:-:S07]  /*b530*/  MOV R3, UR21 ;  /* 0x0000001500037c02 */ /* 0x002fce0008000f00 */
.L_x_221:
[----:B-1----:R1:W4:Y:S02]  /*b540*/  SYNCS.PHASECHK.TRANS64.TRYWAIT P0, [R3+URZ+0x50], R10 ;  /* 0x0000500a030075a7 */ /* 0x00232400080011ff */
[----:B----4-:R-:W-:Y:S05]  /*b550*/  @!P0 NANOSLEEP.SYNCS 0x989680 ;  /* 0x009896800000895d */ /* 0x010fea0003900000 */
[----:B------:R-:W4:Y:S02]  /*b560*/  @!P0 SYNCS.PHASECHK.TRANS64 P0, [R3+URZ+0x50], R10 ;  /* 0x0000500a030085a7 */ /* 0x000f2400080010ff */
[----:B----4-:R-:W-:Y:S05]  /*b570*/  @!P0 BRA `(.L_x_221) ;  /* 0xfffffffc00f08947 */ /* 0x010fea000383ffff */
[----:B------:R-:W-:Y:S05]  /*b580*/  BRA `(.L_x_222) ;  /* 0xffffffa000ec7947 */ /* 0x000fea000383ffff */
.L_x_96:
[----:B-1----:R1:W2:Y:S02]  /*b590*/  SYNCS.PHASECHK.TRANS64.TRYWAIT P0, [R0+URZ+0x70], R3 ;  /* 0x00007003000075a7 */ /* 0x0022a400080011ff */
[----:B--2---:R-:W-:Y:S05]  /*b5a0*/  @!P0 NANOSLEEP.SYNCS 0x989680 ;  /* 0x009896800000895d */ /* 0x004fea0003900000 */
[----:B------:R-:W2:Y:S02]  /*b5b0*/  @!P0 SYNCS.PHASECHK.TRANS64 P0, [R0+URZ+0x70], R3 ;  /* 0x00007003000085a7 */ /* 0x000ea400080010ff */
[----:B--2---:R-:W-:Y:S05]  /*b5c0*/  @!P0 BRA `(.L_x_96) ;  /* 0xfffffffc00f08947 */ /* 0x004fea000383ffff */
[----:B------:R-:W-:Y:S05]  /*b5d0*/  BRA `(.L_x_223) ;  /* 0xffffffa400c07947 */ /* 0x000fea000383ffff */
.L_x_107:
[----:B-1----:R-:W-:Y:S04]  /*b5e0*/  MOV R0, UR43 ;  /* 0x0000002b00007c02 */ /* 0x002fe80008000f00 */
[----:B------:R1:W3:Y:S03]  /*b5f0*/  SYNCS.PHASECHK.TRANS64.TRYWAIT P1, [R0+URZ+0x20], R5 ;  /* 0x00002005000075a7 */ /* 0x0002e600080211ff */
[----:B---3--:R-:W-:Y:S05]  /*b600*/  @!P1 NANOSLEEP.SYNCS 0x989680 ;  /* 0x009896800000995d */ /* 0x008fea0003900000 */
[----:B------:R-:W3:Y:S02]  /*b610*/  @!P1 SYNCS.PHASECHK.TRANS64 P1, [R0+URZ+0x20], R5 ;  /* 0x00002005000095a7 */ /* 0x000ee400080210ff */
[----:B---3--:R-:W-:Y:S05]  /*b620*/  @!P1 BRA `(.L_x_107) ;  /* 0xfffffffc00ec9947 */ /* 0x008fea000383ffff */
[----:B------:R-:W-:Y:S05]  /*b630*/  BRA `(.L_x_106) ;  /* 0xffffffb400647947 */ /* 0x000fea000383ffff */
.L_x_109:
[----:B-1----:R1:W4:Y:S02]  /*b640*/  SYNCS.PHASECHK.TRANS64.TRYWAIT P0, [R86+URZ+0x90], R3 ;  /* 0x00009003560075a7 */ /* 0x00232400080011ff */
[----:B----4-:R-:W-:Y:S05]  /*b650*/  @!P0 NANOSLEEP.SYNCS 0x989680 ;  /* 0x009896800000895d */ /* 0x010fea0003900000 */
[----:B------:R-:W4:Y:S02]  /*b660*/  @!P0 SYNCS.PHASECHK.TRANS64 P0, [R86+URZ+0x90], R3 ;  /* 0x00009003560085a7 */ /* 0x000f2400080010ff */
[----:B----4-:R-:W-:Y:S05]  /*b670*/  @!P0 BRA `(.L_x_109) ;  /* 0xfffffffc00f08947 */ /* 0x010fea000383ffff */
[----:B------:R-:W-:Y:S05]  /*b680*/  BRA `(.L_x_108) ;  /* 0xffffffb400907947 */ /* 0x000fea000383ffff */
.L_x_118:
[----:B--2---:R2:W3:Y:S02]  /*b690*/  SYNCS.PHASECHK.TRANS64.TRYWAIT P0, [R3+URZ+0x20], R0 ;  /* 0x00002000030075a7 */ /* 0x0044e400080011ff */
[----:B---3--:R-:W-:Y:S05]  /*b6a0*/  @!P0 NANOSLEEP.SYNCS 0x989680 ;  /* 0x009896800000895d */ /* 0x008fea0003900000 */
[----:B------:R-:W3:Y:S02]  /*b6b0*/  @!P0 SYNCS.PHASECHK.TRANS64 P0, [R3+URZ+0x20], R0 ;  /* 0x00002000030085a7 */ /* 0x000ee400080010ff */
[----:B---3--:R-:W-:Y:S05]  /*b6c0*/  @!P0 BRA `(.L_x_118) ;  /* 0xfffffffc00f08947 */ /* 0x008fea000383ffff */
[----:B------:R-:W-:Y:S05]  /*b6d0*/  BRA `(.L_x_117) ;  /* 0xffffffbc00347947 */ /* 0x000fea000383ffff */
.L_x_126:
[----:B--2---:R2:W3:Y:S02]  /*b6e0*/  SYNCS.PHASECHK.TRANS64.TRYWAIT P0, [R21+URZ+0x20], R4 ;  /* 0x00002004150075a7 */ /* 0x0044e400080011ff */
[----:B---3--:R-:W-:Y:S05]  /*b6f0*/  @!P0 NANOSLEEP.SYNCS 0x989680 ;  /* 0x009896800000895d */ /* 0x008fea0003900000 */
[----:B------:R-:W3:Y:S02]  /*b700*/  @!P0 SYNCS.PHASECHK.TRANS64 P0, [R21+URZ+0x20], R4 ;  /* 0x00002004150085a7 */ /* 0x000ee400080010ff */
[----:B---3--:R-:W-:Y:S05]  /*b710*/  @!P0 BRA `(.L_x_126) ;  /* 0xfffffffc00f08947 */ /* 0x008fea000383ffff */
[----:B------:R-:W-:Y:S05]  /*b720*/  BRA `(.L_x_125) ;  /* 0xffffffc000f87947 */ /* 0x000fea000383ffff */
.L_x_134:
[----:B--2---:R2:W3:Y:S02]  /*b730*/  SYNCS.PHASECHK.TRANS64.TRYWAIT P0, [R21+URZ+0x20], R4 ;  /* 0x00002004150075a7 */ /* 0x0044e400080011ff */
[----:B---3--:R-:W-:Y:S05]  /*b740*/  @!P0 NANOSLEEP.SYNCS 0x989680 ;  /* 0x009896800000895d */ /* 0x008fea0003900000 */
[----:B------:R-:W3:Y:S02]  /*b750*/  @!P0 SYNCS.PHASECHK.TRANS64 P0, [R21+URZ+0x20], R4 ;  /* 0x00002004150085a7 */ /* 0x000ee400080010ff */
[----:B---3--:R-:W-:Y:S05]  /*b760*/  @!P0 BRA `(.L_x_134) ;  /* 0xfffffffc00f08947 */ /* 0x008fea000383ffff */
[----:B------:R-:W-:Y:S05]  /*b770*/  BRA `(.L_x_133) ;  /* 0xffffffc800c07947 */ /* 0x000fea000383ffff */
.L_x_142:
[----:B--2---:R2:W3:Y:S02]  /*b780*/  SYNCS.PHASECHK.TRANS64.TRYWAIT P0, [R21+URZ+0x20], R4 ;  /* 0x00002004150075a7 */ /* 0x0044e400080011ff */
[----:B---3--:R-:W-:Y:S05]  /*b790*/  @!P0 NANOSLEEP.SYNCS 0x989680 ;  /* 0x009896800000895d */ /* 0x008fea0003900000 */
[----:B------:R-:W3:Y:S02]  /*b7a0*/  @!P0 SYNCS.PHASECHK.TRANS64 P0, [R21+URZ+0x20], R4 ;  /* 0x00002004150085a7 */ /* 0x000ee400080010ff */
[----:B---3--:R-:W-:Y:S05]  /*b7b0*/  @!P0 BRA `(.L_x_142) ;  /* 0xfffffffc00f08947 */ /* 0x008fea000383ffff */
[----:B------:R-:W-:Y:S05]  /*b7c0*/  BRA `(.L_x_141) ;  /* 0xffffffd000947947 */ /* 0x000fea000383ffff */
.L_x_150:
[----:B--2---:R2:W3:Y:S02]  /*b7d0*/  SYNCS.PHASECHK.TRANS64.TRYWAIT P0, [R21+URZ+0x20], R4 ;  /* 0x00002004150075a7 */ /* 0x0044e400080011ff */
[----:B---3--:R-:W-:Y:S05]  /*b7e0*/  @!P0 NANOSLEEP.SYNCS 0x989680 ;  /* 0x009896800000895d */ /* 0x008fea0003900000 */
[----:B------:R-:W3:Y:S02]  /*b7f0*/  @!P0 SYNCS.PHASECHK.TRANS64 P0, [R21+URZ+0x20], R4 ;  /* 0x00002004150085a7 */ /* 0x000ee400080010ff */
[----:B---3--:R-:W-:Y:S05]  /*b800*/  @!P0 BRA `(.L_x_150) ;  /* 0xfffffffc00f08947 */ /* 0x008fea000383ffff */
[----:B------:R-:W-:Y:S05]  /*b810*/  BRA `(.L_x_149) ;  /* 0xffffffd800787947 */ /* 0x000fea000383ffff */
.L_x_158:
[----:B--2---:R2:W3:Y:S02]  /*b820*/  SYNCS.PHASECHK.TRANS64.TRYWAIT P0, [R21+URZ+0x20], R4 ;  /* 0x00002004150075a7 */ /* 0x0044e400080011ff */
[----:B---3--:R-:W-:Y:S05]  /*b830*/  @!P0 NANOSLEEP.SYNCS 0x989680 ;  /* 0x009896800000895d */ /* 0x008fea0003900000 */
[----:B------:R-:W3:Y:S02]  /*b840*/  @!P0 SYNCS.PHASECHK.TRANS64 P0, [R21+URZ+0x20], R4 ;  /* 0x00002004150085a7 */ /* 0x000ee400080010ff */
[----:B---3--:R-:W-:Y:S05]  /*b850*/  @!P0 BRA `(.L_x_158) ;  /* 0xfffffffc00f08947 */ /* 0x008fea000383ffff */
[----:B------:R-:W-:Y:S05]  /*b860*/  BRA `(.L_x_157) ;  /* 0xffffffe000507947 */ /* 0x000fea000383ffff */
.L_x_166:
[----:B--2---:R2:W3:Y:S02]  /*b870*/  SYNCS.PHASECHK.TRANS64.TRYWAIT P0, [R21+URZ+0x20], R92 ;  /* 0x0000205c150075a7 */ /* 0x0044e400080011ff */
[----:B---3--:R-:W-:Y:S05]  /*b880*/  @!P0 NANOSLEEP.SYNCS 0x989680 ;  /* 0x009896800000895d */ /* 0x008fea0003900000 */
[----:B------:R-:W3:Y:S02]  /*b890*/  @!P0 SYNCS.PHASECHK.TRANS64 P0, [R21+URZ+0x20], R92 ;  /* 0x0000205c150085a7 */ /* 0x000ee400080010ff */
[----:B---3--:R-:W-:Y:S05]  /*b8a0*/  @!P0 BRA `(.L_x_166) ;  /* 0xfffffffc00f08947 */ /* 0x008fea000383ffff */
[----:B------:R-:W-:Y:S05]  /*b8b0*/  BRA `(.L_x_165) ;  /* 0xffffffe800287947 */ /* 0x000fea000383ffff */
        .weak           $__internal_0_$__cuda_sm10x_tcgen05_guardrail_trap_col_being_dealloced_not_returned_by_alloc
        .type           $__internal_0_$__cuda_sm10x_tcgen05_guardrail_trap_col_being_dealloced_not_returned_by_alloc,@function
        .size           $__internal_0_$__cuda_sm10x_tcgen05_guardrail_trap_col_being_dealloced_not_returned_by_alloc,($__internal_1_$__cuda_sm10x_tcgen05_guardrail_trap_phase_invalid_during_alloc - $__internal_0_$__cuda_sm10x_tcgen05_guardrail_trap_col_being_dealloced_not_returned_by_alloc)
$__internal_0_$__cuda_sm10x_tcgen05_guardrail_trap_col_being_dealloced_not_returned_by_alloc:
[----:B------:R-:W-:Y:S05]  /*b8c0*/  BPT.TRAP 0x1 ;  /* 0x000000040000795c */ /* 0x000fea0000300000 */
[----:B------:R-:W-:-:S04]  /*b8d0*/  HFMA2 R3, -RZ, RZ, 0, 0 ;  /* 0x00000000ff037431 */ /* 0x000fc800000001ff */
[----:B------:R-:W-:Y:S05]  /*b8e0*/  RET.REL.NODEC R2 `(_ZN7cutlass13device_kernelINS_4gemm6kernel13GemmUniversalIN4cute5tupleIJiiiiEEENS1_10collective13CollectiveMmaINS1_35MainloopSm100TmaUmmaWarpSpecializedILi2ELi2ELi4ENS5_IJNS4_1CILi2EEESB_NSA_ILi1EEEEEEEENS5_IJNSA_ILi64EEENSA_ILi256EEESF_EEEfNS5_IJlSC_lEEEfSI_NS4_8TiledMMAINS4_8MMA_AtomIJNS4_17SM100_MMA_TF32_SSINS_10tfloat32_tESM_fLi64ELi256ELNS4_4UMMA5MajorE0ELSO_0ELNSN_7ScaleInE0ELSP_0EEEEEENS4_6LayoutINS5_IJSC_SC_SC_EEENS5_IJNSA_ILi0EEESU_SU_EEEEENS5_IJNS4_10UnderscoreESX_SX_EEEEENS4_23SM90_TMA_LOAD_MULTICASTENS4_14ComposedLayoutINS4_7SwizzleILi3ELi4ELi3EEENS4_18smem_ptr_flag_bitsILi32EEENSS_INS5_IJNSA_ILi8EEENSA_ILi32EEEEEENS5_IJS17_SC_EEEEEEEvNS4_8identityES10_S1B_vS1C_EENS_8epilogue10collective18CollectiveEpilogueINS1E_23Sm100TmaWarpSpecializedILi4ELi2ELi16ELb1ELb0EEEJSH_NS5_IJNSS_ISF_SC_EENSS_IS17_SC_EEEEEfSI_fSI_NS1E_6fusion15FusionCallbacksIS1I_NS1M_17LinearCombinationIffffLNS_15FloatRoundStyleE2EEESH_S1L_JEEENS4_5SM1004TMEM4LOAD26SM100_TMEM_LOAD_16dp128b8xENS4_13SM90_TMA_LOADES1B_NS4_17SM75_U32x4_LDSM_NENS4_14SM90_TMA_STOREES1B_NS4_17SM90_U32x4_STSM_NENS4_39AutoVectorizingCopyWithAssumedAlignmentILi128EEEEEEvvEEEEvNT_6ParamsE) ;  /* 0xffffff4402c47950 */ /* 0x000fea0003c3ffff */
        .weak           $__internal_1_$__cuda_sm10x_tcgen05_guardrail_trap_phase_invalid_during_alloc
        .type           $__internal_1_$__cuda_sm10x_tcgen05_guardrail_trap_phase_invalid_during_alloc,@function
        .size           $__internal_1_$__cuda_sm10x_tcgen05_guardrail_trap_phase_invalid_during_alloc,($__internal_2_$__cuda_sm10x_tcgen05_guardrail_trap_unallocated_columns_being_dealloced - $__internal_1_$__cuda_sm10x_tcgen05_guardrail_trap_phase_invalid_during_alloc)
$__internal_1_$__cuda_sm10x_tcgen05_guardrail_trap_phase_invalid_during_alloc:
[----:B------:R-:W-:Y:S05]  /*b8f0*/  BPT.TRAP 0x1 ;  /* 0x000000040000795c */ /* 0x000fea0000300000 */
[----:B------:R-:W-:-:S04]  /*b900*/  MOV R5, 0x0 ;  /* 0x0000000000057802 */ /* 0x000fc80000000f00 */
[----:B------:R-:W-:Y:S05]  /*b910*/  RET.REL.NODEC R4 `(_ZN7cutlass13device_kernelINS_4gemm6kernel13GemmUniversalIN4cute5tupleIJiiiiEEENS1_10collective13CollectiveMmaINS1_35MainloopSm100TmaUmmaWarpSpecializedILi2ELi2ELi4ENS5_IJNS4_1CILi2EEESB_NSA_ILi1EEEEEEEENS5_IJNSA_ILi64EEENSA_ILi256EEESF_EEEfNS5_IJlSC_lEEEfSI_NS4_8TiledMMAINS4_8MMA_AtomIJNS4_17SM100_MMA_TF32_SSINS_10tfloat32_tESM_fLi64ELi256ELNS4_4UMMA5MajorE0ELSO_0ELNSN_7ScaleInE0ELSP_0EEEEEENS4_6LayoutINS5_IJSC_SC_SC_EEENS5_IJNSA_ILi0EEESU_SU_EEEEENS5_IJNS4_10UnderscoreESX_SX_EEEEENS4_23SM90_TMA_LOAD_MULTICASTENS4_14ComposedLayoutINS4_7SwizzleILi3ELi4ELi3EEENS4_18smem_ptr_flag_bitsILi32EEENSS_INS5_IJNSA_ILi8EEENSA_ILi32EEEEEENS5_IJS17_SC_EEEEEEEvNS4_8identityES10_S1B_vS1C_EENS_8epilogue10collective18CollectiveEpilogueINS1E_23Sm100TmaWarpSpecializedILi4ELi2ELi16ELb1ELb0EEEJSH_NS5_IJNSS_ISF_SC_EENSS_IS17_SC_EEEEEfSI_fSI_NS1E_6fusion15FusionCallbacksIS1I_NS1M_17LinearCombinationIffffLNS_15FloatRoundStyleE2EEESH_S1L_JEEENS4_5SM1004TMEM4LOAD26SM100_TMEM_LOAD_16dp128b8xENS4_13SM90_TMA_LOADES1B_NS4_17SM75_U32x4_LDSM_NENS4_14SM90_TMA_STOREES1B_NS4_17SM90_U32x4_STSM_NENS4_39AutoVectorizingCopyWithAssumedAlignmentILi128EEEEEEvvEEEEvNT_6ParamsE) ;  /* 0xffffff4404b87950 */ /* 0x000fea0003c3ffff */
        .weak           $__internal_2_$__cuda_sm10x_tcgen05_guardrail_trap_unallocated_columns_being_dealloced
        .type           $__internal_2_$__cuda_sm10x_tcgen05_guardrail_trap_unallocated_columns_being_dealloced,@function
        .size           $__internal_2_$__cuda_sm10x_tcgen05_guardrail_trap_unallocated_columns_being_dealloced,(.L_x_225 - $__internal_2_$__cuda_sm10x_tcgen05_guardrail_trap_unallocated_columns_being_dealloced)
$__internal_2_$__cuda_sm10x_tcgen05_guardrail_trap_unallocated_columns_being_dealloced:
[----:B------:R-:W-:Y:S05]  /*b920*/  BPT.TRAP 0x1 ;  /* 0x000000040000795c */ /* 0x000fea0000300000 */
[----:B------:R-:W-:-:S04]  /*b930*/  HFMA2 R3, -RZ, RZ, 0, 0 ;  /* 0x00000000ff037431 */ /* 0x000fc800000001ff */
[----:B------:R-:W-:Y:S05]  /*b940*/  RET.REL.NODEC R2 `(_ZN7cutlass13device_kernelINS_4gemm6kernel13GemmUniversalIN4cute5tupleIJiiiiEEENS1_10collective13CollectiveMmaINS1_35MainloopSm100TmaUmmaWarpSpecializedILi2ELi2ELi4ENS5_IJNS4_1CILi2EEESB_NSA_ILi1EEEEEEEENS5_IJNSA_ILi64EEENSA_ILi256EEESF_EEEfNS5_IJlSC_lEEEfSI_NS4_8TiledMMAINS4_8MMA_AtomIJNS4_17SM100_MMA_TF32_SSINS_10tfloat32_tESM_fLi64ELi256ELNS4_4UMMA5MajorE0ELSO_0ELNSN_7ScaleInE0ELSP_0EEEEEENS4_6LayoutINS5_IJSC_SC_SC_EEENS5_IJNSA_ILi0EEESU_SU_EEEEENS5_IJNS4_10UnderscoreESX_SX_EEEEENS4_23SM90_TMA_LOAD_MULTICASTENS4_14ComposedLayoutINS4_7SwizzleILi3ELi4ELi3EEENS4_18smem_ptr_flag_bitsILi32EEENSS_INS5_IJNSA_ILi8EEENSA_ILi32EEEEEENS5_IJS17_SC_EEEEEEEvNS4_8identityES10_S1B_vS1C_EENS_8epilogue10collective18CollectiveEpilogueINS1E_23Sm100TmaWarpSpecializedILi4ELi2ELi16ELb1ELb0EEEJSH_NS5_IJNSS_ISF_SC_EENSS_IS17_SC_EEEEEfSI_fSI_NS1E_6fusion15FusionCallbacksIS1I_NS1M_17LinearCombinationIffffLNS_15FloatRoundStyleE2EEESH_S1L_JEEENS4_5SM1004TMEM4LOAD26SM100_TMEM_LOAD_16dp128b8xENS4_13SM90_TMA_LOADES1B_NS4_17SM75_U32x4_LDSM_NENS4_14SM90_TMA_STOREES1B_NS4_17SM90_U32x4_STSM_NENS4_39AutoVectorizingCopyWithAssumedAlignmentILi128EEEEEEvvEEEEvNT_6ParamsE) ;  /* 0xffffff4402ac7950 */ /* 0x000fea0003c3ffff */
.L_x_224:
[----:B------:R-:W-:-:S00]  /*b950*/  BRA `(.L_x_224) ;  /* 0xfffffffc00fc7947 */ /* 0x000fc0000383ffff */
[----:B------:R-:W-:-:S00]  /*b960*/  NOP ;  /* 0x0000000000007918 */ /* 0x000fc00000000000 */
        /* <DEDUP_REMOVED lines=9> */
.L_x_225:


//--------------------- .nv.global.init           --------------------------
	.section	.nv.global.init,"aw",@progbits
.nv.global.init:
	.type		$str$27,@object
	.size		$str$27,($str$28 - $str$27)
$str$27:
        /*0000*/ 	.byte	0x28, 0x61, 0x64, 0x64, 0x72, 0x65, 0x73, 0x73, 0x20, 0x26, 0x20, 0x6d, 0x61, 0x73, 0x6b, 0x29
        /*0010*/ 	.byte	0x20, 0x3d, 0x3d, 0x20, 0x30, 0x00
	.type		$str$28,@object
	.size		$str$28,($str$26 - $str$28)
$str$28:
        /*0016*/ 	.byte	0x2f, 0x74, 0x6d, 0x70, 0x2f, 0x63, 0x75, 0x74, 0x6c, 0x61, 0x73, 0x73, 0x5f, 0x73, 0x77, 0x65
        /*0026*/ 	.byte	0x65, 0x70, 0x5f, 0x73, 0x72, 0x63, 0x2f, 0x69, 0x6e, 0x63, 0x6c, 0x75, 0x64, 0x65, 0x2f, 0x63
        /*0036*/ 	.byte	0x75, 0x74, 0x65, 0x2f, 0x70, 0x6f, 0x69, 0x6e, 0x74, 0x65, 0x72, 0x5f, 0x66, 0x6c, 0x61, 0x67
        /*0046*/ 	.byte	0x67, 0x65, 0x64, 0x2e, 0x68, 0x70, 0x70, 0x00
	.type		$str$26,@object
	.size		$str$26,($str$25 - $str$26)
$str$26:
        /*004e*/ 	.byte	0x2f, 0x74, 0x6d, 0x70, 0x2f, 0x63, 0x75, 0x74, 0x6c, 0x61, 0x73, 0x73, 0x5f, 0x73, 0x77, 0x65
        /*005e*/ 	.byte	0x65, 0x70, 0x5f, 0x73, 0x72, 0x63, 0x2f, 0x69, 0x6e, 0x63, 0x6c, 0x75, 0x64, 0x65, 0x2f, 0x63
        /*006e*/ 	.byte	0x75, 0x74, 0x65, 0x2f, 0x61, 0x74, 0x6f, 0x6d, 0x2f, 0x63, 0x6f, 0x70, 0x79, 0x5f, 0x74, 0x72
        /*007e*/ 	.byte	0x61, 0x69, 0x74, 0x73, 0x5f, 0x73, 0x6d, 0x31, 0x30, 0x30, 0x2e, 0x68, 0x70, 0x70, 0x00
	.type		$str$25,@object
	.size		$str$25,(__unnamed_1 - $str$25)
$str$25:
        /*008d*/ 	.byte	0x28, 0x28, 0x75, 0x69, 0x6e, 0x74, 0x33, 0x32, 0x5f, 0x74, 0x28, 0x74, 0x68, 0x72, 0x65, 0x61
        /*009d*/ 	.byte	0x64, 0x49, 0x64, 0x78, 0x2e, 0x78, 0x29, 0x20, 0x2f, 0x20, 0x33, 0x32, 0x29, 0x20, 0x25, 0x20
        /*00ad*/ 	.byte	0x34, 0x29, 0x20, 0x3d, 0x3d, 0x20, 0x28, 0x28, 0x28, 0x74, 0x6d, 0x65, 0x6d, 0x5f, 0x61, 0x64
        /*00bd*/ 	.byte	0x64, 0x72, 0x20, 0x3e, 0x3e, 0x20, 0x31, 0x36, 0x29, 0x20, 0x2f, 0x20, 0x33, 0x32, 0x29, 0x20
        /*00cd*/ 	.byte	0x25, 0x20, 0x34, 0x29, 0x00
	.type		__unnamed_1,@object
	.size		__unnamed_1,(__unnamed_2 - __unnamed_1)
__unnamed_1:
        /*00d2*/ 	.byte	0x61, 0x75, 0x74, 0x6f, 0x20, 0x63, 0x75, 0x74, 0x65, 0x3a, 0x3a, 0x61, 0x73, 0x5f, 0x70, 0x6f
        /* <DEDUP_REMOVED lines=23> */
        /*0252*/ 	.byte	0x3c, 0x32, 0x30, 0x34, 0x38, 0x3e, 0x3e, 0x3e, 0x3e, 0x5d, 0x00
	.type		__unnamed_2,@object
	.size		__unnamed_2,(.L_2 - __unnamed_2)
__unnamed_2:
        /* <DEDUP_REMOVED lines=45> */
        /*052d*/ 	.byte	0x3e, 0x3e, 0x3e, 0x5d, 0x00
.L_2:


//--------------------- .nv.shared._ZN7cutlass13device_kernelINS_4gemm6kernel13GemmUniversalIN4cute5tupleIJiiiiEEENS1_10collective13CollectiveMmaINS1_35MainloopSm100TmaUmmaWarpSpecializedILi2ELi2ELi4ENS5_IJNS4_1CILi2EEESB_NSA_ILi1EEEEEEEENS5_IJNSA_ILi64EEENSA_ILi256EEESF_EEEfNS5_IJlSC_lEEEfSI_NS4_8TiledMMAINS4_8MMA_AtomIJNS4_17SM100_MMA_TF32_SSINS_10tfloat32_tESM_fLi64ELi256ELNS4_4UMMA5MajorE0ELSO_0ELNSN_7ScaleInE0ELSP_0EEEEEENS4_6LayoutINS5_IJSC_SC_SC_EEENS5_IJNSA_ILi0EEESU_SU_EEEEENS5_IJNS4_10UnderscoreESX_SX_EEEEENS4_23SM90_TMA_LOAD_MULTICASTENS4_14ComposedLayoutINS4_7SwizzleILi3ELi4ELi3EEENS4_18smem_ptr_flag_bitsILi32EEENSS_INS5_IJNSA_ILi8EEENSA_ILi32EEEEEENS5_IJS17_SC_EEEEEEEvNS4_8identityES10_S1B_vS1C_EENS_8epilogue10collective18CollectiveEpilogueINS1E_23Sm100TmaWarpSpecializedILi4ELi2ELi16ELb1ELb0EEEJSH_NS5_IJNSS_ISF_SC_EENSS_IS17_SC_EEEEEfSI_fSI_NS1E_6fusion15FusionCallbacksIS1I_NS1M_17LinearCombinationIffffLNS_15FloatRoundStyleE2EEESH_S1L_JEEENS4_5SM1004TMEM4LOAD26SM100_TMEM_LOAD_16dp128b8xENS4_13SM90_TMA_LOADES1B_NS4_17SM75_U32x4_LDSM_NENS4_14SM90_TMA_STOREES1B_NS4_17SM90_U32x4_STSM_NENS4_39AutoVectorizingCopyWithAssumedAlignmentILi128EEEEEEvvEEEEvNT_6ParamsE --------------------------
	.section	.nv.shared._ZN7cutlass13device_kernelINS_4gemm6kernel13GemmUniversalIN4cute5tupleIJiiiiEEENS1_10collective13CollectiveMmaINS1_35MainloopSm100TmaUmmaWarpSpecializedILi2ELi2ELi4ENS5_IJNS4_1CILi2EEESB_NSA_ILi1EEEEEEEENS5_IJNSA_ILi64EEENSA_ILi256EEESF_EEEfNS5_IJlSC_lEEEfSI_NS4_8TiledMMAINS4_8MMA_AtomIJNS4_17SM100_MMA_TF32_SSINS_10tfloat32_tESM_fLi64ELi256ELNS4_4UMMA5MajorE0ELSO_0ELNSN_7ScaleInE0ELSP_0EEEEEENS4_6LayoutINS5_IJSC_SC_SC_EEENS5_IJNSA_ILi0EEESU_SU_EEEEENS5_IJNS4_10UnderscoreESX_SX_EEEEENS4_23SM90_TMA_LOAD_MULTICASTENS4_14ComposedLayoutINS4_7SwizzleILi3ELi4ELi3EEENS4_18smem_ptr_flag_bitsILi32EEENSS_INS5_IJNSA_ILi8EEENSA_ILi32EEEEEENS5_IJS17_SC_EEEEEEEvNS4_8identityES10_S1B_vS1C_EENS_8epilogue10collective18CollectiveEpilogueINS1E_23Sm100TmaWarpSpecializedILi4ELi2ELi16ELb1ELb0EEEJSH_NS5_IJNSS_ISF_SC_EENSS_IS17_SC_EEEEEfSI_fSI_NS1E_6fusion15FusionCallbacksIS1I_NS1M_17LinearCombinationIffffLNS_15FloatRoundStyleE2EEESH_S1L_JEEENS4_5SM1004TMEM4LOAD26SM100_TMEM_LOAD_16dp128b8xENS4_13SM90_TMA_LOADES1B_NS4_17SM75_U32x4_LDSM_NENS4_14SM90_TMA_STOREES1B_NS4_17SM90_U32x4_STSM_NENS4_39AutoVectorizingCopyWithAssumedAlignmentILi128EEEEEEvvEEEEvNT_6ParamsE,"aw",@nobits
	.sectionflags	@""
	.align	16
	.zero		1024


//--------------------- .nv.shared.reserved.0     --------------------------
	.section	.nv.shared.reserved.0,"aw",@nobits
	.weak		__nv_reservedSMEM_offset_0_alias
	.size		__nv_reservedSMEM_offset_0_alias, 0, 64
	.other		__nv_reservedSMEM_offset_0_alias,@"STO_CUDA_RESERVED_SHARED STV_DEFAULT"
__nv_reservedSMEM_offset_0_alias:
	.zero		0
.nv.shared.reserved.0:
	.zero		64
	.weak		__nv_reservedSMEM_tcgen05_partition
	.type		__nv_reservedSMEM_tcgen05_partition,@object
	.size		__nv_reservedSMEM_tcgen05_partition,(.L_0 - __nv_reservedSMEM_tcgen05_partition)
__nv_reservedSMEM_tcgen05_partition:
	.zero		32
.L_0:


//--------------------- .nv.global                --------------------------
	.section	.nv.global,"aw",@nobits
.nv.global:
	.type		_ZN40_INTERNAL_1e1cb23a_4_k_cu_633bdff0_328834cute1_E,@object
	.size		_ZN40_INTERNAL_1e1cb23a_4_k_cu_633bdff0_328834cute1_E,(_ZN40_INTERNAL_1e1cb23a_4_k_cu_633bdff0_328834cuda3std3__45__cpo6cbeginE - _ZN40_INTERNAL_1e1cb23a_4_k_cu_633bdff0_328834cute1_E)
_ZN40_INTERNAL_1e1cb23a_4_k_cu_633bdff0_328834cute1_E:
	.zero		1
	.type		_ZN40_INTERNAL_1e1cb23a_4_k_cu_633bdff0_328834cuda3std3__45__cpo6cbeginE,@object
	.size		_ZN40_INTERNAL_1e1cb23a_4_k_cu_633bdff0_328834cuda3std3__45__cpo6cbeginE,(_ZN40_INTERNAL_1e1cb23a_4_k_cu_633bdff0_328834cuda3std3__48in_placeE - _ZN40_INTERNAL_1e1cb23a_4_k_cu_633bdff0_328834cuda3std3__45__cpo6cbeginE)
_ZN40_INTERNAL_1e1cb23a_4_k_cu_633bdff0_328834cuda3std3__45__cpo6cbeginE:
	.zero		1
	.type		_ZN40_INTERNAL_1e1cb23a_4_k_cu_633bdff0_328834cuda3std3__48in_placeE,@object
	.size		_ZN40_INTERNAL_1e1cb23a_4_k_cu_633bdff0_328834cuda3std3__48in_placeE,(_ZN40_INTERNAL_1e1cb23a_4_k_cu_633bdff0_328834cuda3std6ranges3__45__cpo9iter_moveE - _ZN40_INTERNAL_1e1cb23a_4_k_cu_633bdff0_328834cuda3std3__48in_placeE)
_ZN40_INTERNAL_1e1cb23a_4_k_cu_633bdff0_328834cuda3std3__48in_placeE:
	.zero		1
	.type		_ZN40_INTERNAL_1e1cb23a_4_k_cu_633bdff0_328834cuda3std6ranges3__45__cpo9iter_moveE,@object
	.size		_ZN40_INTERNAL_1e1cb23a_4_k_cu_633bdff0_328834cuda3std6ranges3__45__cpo9iter_moveE,(_ZN40_INTERNAL_1e1cb23a_4_k_cu_633bdff0_328834cuda3std3__45__cpo5beginE - _ZN40_INTERNAL_1e1cb23a_4_k_cu_633bdff0_328834cuda3std6ranges3__45__cpo9iter_moveE)
_ZN40_INTERNAL_1e1cb23a_4_k_cu_633bdff0_328834cuda3std6ranges3__45__cpo9iter_moveE:
	.zero		1
	.type		_ZN40_INTERNAL_1e1cb23a_4_k_cu_633bdff0_328834cuda3std3__45__cpo5beginE,@object
	.size		_ZN40_INTERNAL_1e1cb23a_4_k_cu_633bdff0_328834cuda3std3__45__cpo5beginE,(_ZN40_INTERNAL_1e1cb23a_4_k_cu_633bdff0_328834cuda3std3__442_GLOBAL__N__1e1cb23a_4_k_cu_633bdff0_328836ignoreE - _ZN40_INTERNAL_1e1cb23a_4_k_cu_633bdff0_328834cuda3std3__45__cpo5beginE)
_ZN40_INTERNAL_1e1cb23a_4_k_cu_633bdff0_328834cuda3std3__45__cpo5beginE:
	.zero		1
	.type		_ZN40_INTERNAL_1e1cb23a_4_k_cu_633bdff0_328834cuda3std3__442_GLOBAL__N__1e1cb23a_4_k_cu_633bdff0_328836ignoreE,@object
	.size		_ZN40_INTERNAL_1e1cb23a_4_k_cu_633bdff0_328834cuda3std3__442_GLOBAL__N__1e1cb23a_4_k_cu_633bdff0_328836ignoreE,(_ZN40_INTERNAL_1e1cb23a_4_k_cu_633bdff0_328834cute7productE - _ZN40_INTERNAL_1e1cb23a_4_k_cu_633bdff0_328834cuda3std3__442_GLOBAL__N__1e1cb23a_4_k_cu_633bdff0_328836ignoreE)
_ZN40_INTERNAL_1e1cb23a_4_k_cu_633bdff0_328834cuda3std3__442_GLOBAL__N__1e1cb23a_4_k_cu_633bdff0_328836ignoreE:
	.zero		1
	.type		_ZN40_INTERNAL_1e1cb23a_4_k_cu_633bdff0_328834cute7productE,@object
	.size		_ZN40_INTERNAL_1e1cb23a_4_k_cu_633bdff0_328834cute7productE,(_ZN40_INTERNAL_1e1cb23a_4_k_cu_633bdff0_328834cuda3std3__45__cpo3endE - _ZN40_INTERNAL_1e1cb23a_4_k_cu_633bdff0_328834cute7productE)
_ZN40_INTERNAL_1e1cb23a_4_k_cu_633bdff0_328834cute7productE:
	.zero		1
	.type		_ZN40_INTERNAL_1e1cb23a_4_k_cu_633bdff0_328834cuda3std3__45__cpo3endE,@object
	.size		_ZN40_INTERNAL_1e1cb23a_4_k_cu_633bdff0_328834cuda3std3__45__cpo3endE,(_ZN40_INTERNAL_1e1cb23a_4_k_cu_633bdff0_328834cuda3std3__419piecewise_constructE - _ZN40_INTERNAL_1e1cb23a_4_k_cu_633bdff0_328834cuda3std3__45__cpo3endE)
_ZN40_INTERNAL_1e1cb23a_4_k_cu_633bdff0_328834cuda3std3__45__cpo3endE:
	.zero		1
	.type		_ZN40_INTERNAL_1e1cb23a_4_k_cu_633bdff0_328834cuda3std3__419piecewise_constructE,@object
	.size		_ZN40_INTERNAL_1e1cb23a_4_k_cu_633bdff0_328834cuda3std3__419piecewise_constructE,(_ZN40_INTERNAL_1e1cb23a_4_k_cu_633bdff0_328834cuda3std3__45__cpo4cendE - _ZN40_INTERNAL_1e1cb23a_4_k_cu_633bdff0_328834cuda3std3__419piecewise_constructE)
_ZN40_INTERNAL_1e1cb23a_4_k_cu_633bdff0_328834cuda3std3__419piecewise_constructE:
	.zero		1
	.type		_ZN40_INTERNAL_1e1cb23a_4_k_cu_633bdff0_328834cuda3std3__45__cpo4cendE,@object
	.size		_ZN40_INTERNAL_1e1cb23a_4_k_cu_633bdff0_328834cuda3std3__45__cpo4cendE,(_ZN40_INTERNAL_1e1cb23a_4_k_cu_633bdff0_328834cuda3std6ranges3__45__cpo4swapE - _ZN40_INTERNAL_1e1cb23a_4_k_cu_633bdff0_328834cuda3std3__45__cpo4cendE)
_ZN40_INTERNAL_1e1cb23a_4_k_cu_633bdff0_328834cuda3std3__45__cpo4cendE:
	.zero		1
	.type		_ZN40_INTERNAL_1e1cb23a_4_k_cu_633bdff0_328834cuda3std6ranges3__45__cpo4swapE,@object
	.size		_ZN40_INTERNAL_1e1cb23a_4_k_cu_633bdff0_328834cuda3std6ranges3__45__cpo4swapE,(.L_10 - _ZN40_INTERNAL_1e1cb23a_4_k_cu_633bdff0_328834cuda3std6ranges3__45__cpo4swapE)
_ZN40_INTERNAL_1e1cb23a_4_k_cu_633bdff0_328834cuda3std6ranges3__45__cpo4swapE:
	.zero		1
.L_10:


//--------------------- .nv.constant0._ZN7cutlass13device_kernelINS_4gemm6kernel13GemmUniversalIN4cute5tupleIJiiiiEEENS1_10collective13CollectiveMmaINS1_35MainloopSm100TmaUmmaWarpSpecializedILi2ELi2ELi4ENS5_IJNS4_1CILi2EEESB_NSA_ILi1EEEEEEEENS5_IJNSA_ILi64EEENSA_ILi256EEESF_EEEfNS5_IJlSC_lEEEfSI_NS4_8TiledMMAINS4_8MMA_AtomIJNS4_17SM100_MMA_TF32_SSINS_10tfloat32_tESM_fLi64ELi256ELNS4_4UMMA5MajorE0ELSO_0ELNSN_7ScaleInE0ELSP_0EEEEEENS4_6LayoutINS5_IJSC_SC_SC_EEENS5_IJNSA_ILi0EEESU_SU_EEEEENS5_IJNS4_10UnderscoreESX_SX_EEEEENS4_23SM90_TMA_LOAD_MULTICASTENS4_14ComposedLayoutINS4_7SwizzleILi3ELi4ELi3EEENS4_18smem_ptr_flag_bitsILi32EEENSS_INS5_IJNSA_ILi8EEENSA_ILi32EEEEEENS5_IJS17_SC_EEEEEEEvNS4_8identityES10_S1B_vS1C_EENS_8epilogue10collective18CollectiveEpilogueINS1E_23Sm100TmaWarpSpecializedILi4ELi2ELi16ELb1ELb0EEEJSH_NS5_IJNSS_ISF_SC_EENSS_IS17_SC_EEEEEfSI_fSI_NS1E_6fusion15FusionCallbacksIS1I_NS1M_17LinearCombinationIffffLNS_15FloatRoundStyleE2EEESH_S1L_JEEENS4_5SM1004TMEM4LOAD26SM100_TMEM_LOAD_16dp128b8xENS4_13SM90_TMA_LOADES1B_NS4_17SM75_U32x4_LDSM_NENS4_14SM90_TMA_STOREES1B_NS4_17SM90_U32x4_STSM_NENS4_39AutoVectorizingCopyWithAssumedAlignmentILi128EEEEEEvvEEEEvNT_6ParamsE --------------------------
	.section	.nv.constant0._ZN7cutlass13device_kernelINS_4gemm6kernel13GemmUniversalIN4cute5tupleIJiiiiEEENS1_10collective13CollectiveMmaINS1_35MainloopSm100TmaUmmaWarpSpecializedILi2ELi2ELi4ENS5_IJNS4_1CILi2EEESB_NSA_ILi1EEEEEEEENS5_IJNSA_ILi64EEENSA_ILi256EEESF_EEEfNS5_IJlSC_lEEEfSI_NS4_8TiledMMAINS4_8MMA_AtomIJNS4_17SM100_MMA_TF32_SSINS_10tfloat32_tESM_fLi64ELi256ELNS4_4UMMA5MajorE0ELSO_0ELNSN_7ScaleInE0ELSP_0EEEEEENS4_6LayoutINS5_IJSC_SC_SC_EEENS5_IJNSA_ILi0EEESU_SU_EEEEENS5_IJNS4_10UnderscoreESX_SX_EEEEENS4_23SM90_TMA_LOAD_MULTICASTENS4_14ComposedLayoutINS4_7SwizzleILi3ELi4ELi3EEENS4_18smem_ptr_flag_bitsILi32EEENSS_INS5_IJNSA_ILi8EEENSA_ILi32EEEEEENS5_IJS17_SC_EEEEEEEvNS4_8identityES10_S1B_vS1C_EENS_8epilogue10collective18CollectiveEpilogueINS1E_23Sm100TmaWarpSpecializedILi4ELi2ELi16ELb1ELb0EEEJSH_NS5_IJNSS_ISF_SC_EENSS_IS17_SC_EEEEEfSI_fSI_NS1E_6fusion15FusionCallbacksIS1I_NS1M_17LinearCombinationIffffLNS_15FloatRoundStyleE2EEESH_S1L_JEEENS4_5SM1004TMEM4LOAD26SM100_TMEM_LOAD_16dp128b8xENS4_13SM90_TMA_LOADES1B_NS4_17SM75_U32x4_LDSM_NENS4_14SM90_TMA_STOREES1B_NS4_17SM90_U32x4_STSM_NENS4_39AutoVectorizingCopyWithAssumedAlignmentILi128EEEEEEvvEEEEvNT_6ParamsE,"a",@progbits
	.sectionflags	@""
	.align	4
.nv.constant0._ZN7cutlass13device_kernelINS_4gemm6kernel13GemmUniversalIN4cute5tupleIJiiiiEEENS1_10collective13CollectiveMmaINS1_35MainloopSm100TmaUmmaWarpSpecializedILi2ELi2ELi4ENS5_IJNS4_1CILi2EEESB_NSA_ILi1EEEEEEEENS5_IJNSA_ILi64EEENSA_ILi256EEESF_EEEfNS5_IJlSC_lEEEfSI_NS4_8TiledMMAINS4_8MMA_AtomIJNS4_17SM100_MMA_TF32_SSINS_10tfloat32_tESM_fLi64ELi256ELNS4_4UMMA5MajorE0ELSO_0ELNSN_7ScaleInE0ELSP_0EEEEEENS4_6LayoutINS5_IJSC_SC_SC_EEENS5_IJNSA_ILi0EEESU_SU_EEEEENS5_IJNS4_10UnderscoreESX_SX_EEEEENS4_23SM90_TMA_LOAD_MULTICASTENS4_14ComposedLayoutINS4_7SwizzleILi3ELi4ELi3EEENS4_18smem_ptr_flag_bitsILi32EEENSS_INS5_IJNSA_ILi8EEENSA_ILi32EEEEEENS5_IJS17_SC_EEEEEEEvNS4_8identityES10_S1B_vS1C_EENS_8epilogue10collective18CollectiveEpilogueINS1E_23Sm100TmaWarpSpecializedILi4ELi2ELi16ELb1ELb0EEEJSH_NS5_IJNSS_ISF_SC_EENSS_IS17_SC_EEEEEfSI_fSI_NS1E_6fusion15FusionCallbacksIS1I_NS1M_17LinearCombinationIffffLNS_15FloatRoundStyleE2EEESH_S1L_JEEENS4_5SM1004TMEM4LOAD26SM100_TMEM_LOAD_16dp128b8xENS4_13SM90_TMA_LOADES1B_NS4_17SM75_U32x4_LDSM_NENS4_14SM90_TMA_STOREES1B_NS4_17SM90_U32x4_STSM_NENS4_39AutoVectorizingCopyWithAssumedAlignmentILi128EEEEEEvvEEEEvNT_6ParamsE:
	.zero		2944


//--------------------- SYMBOLS --------------------------

	.type		.nv.reservedSmem.offset0,@object
	.size		.nv.reservedSmem.offset0,0x4
	.type		.nv.reservedSmem.cap,@object
	.size		.nv.reservedSmem.cap,0x4
	.type		__assertfail,@function
